//
// Generated by NVIDIA NVVM Compiler
//
// Compiler Build ID: CL-36424714
// Cuda compilation tools, release 13.0, V13.0.88
// Based on NVVM 20.0.0
//

.version 9.0
.target sm_100
.address_size 64

	// .globl	_Z14findcollisionsii
.extern .func  (.param .b64 func_retval0) malloc
(
	.param .b64 malloc_param_0
)
;
.extern .func free
(
	.param .b64 free_param_0
)
;
.extern .func  (.param .b32 func_retval0) vprintf
(
	.param .b64 vprintf_param_0,
	.param .b64 vprintf_param_1
)
;
.global .align 1 .b8 $str[47] = {67, 111, 108, 108, 105, 115, 105, 111, 110, 32, 102, 111, 117, 110, 100, 32, 119, 105, 116, 104, 32, 115, 116, 114, 105, 110, 103, 32, 37, 115, 44, 32, 104, 97, 115, 104, 32, 99, 111, 100, 101, 58, 32, 37, 100, 10};
.global .align 1 .b8 $str$1[46] = {67, 111, 108, 108, 105, 115, 105, 111, 110, 32, 102, 111, 117, 110, 100, 32, 119, 105, 116, 104, 32, 115, 116, 114, 105, 110, 103, 32, 37, 115, 44, 32, 104, 97, 115, 104, 32, 99, 111, 100, 101, 58, 32, 37, 100};

.visible .entry _Z14findcollisionsii(
	.param .u32 _Z14findcollisionsii_param_0,
	.param .u32 _Z14findcollisionsii_param_1
)
{
	.local .align 8 .b8 	__local_depot0[16];
	.reg .b64 	%SP;
	.reg .b64 	%SPL;
	.reg .pred 	%p<41>;
	.reg .b16 	%rs<30>;
	.reg .b32 	%r<338>;
	.reg .b64 	%rd<115>;

	mov.u64 	%SPL, __local_depot0;
	cvta.local.u64 	%SP, %SPL;
	ld.param.u32 	%r111, [_Z14findcollisionsii_param_0];
	add.u64 	%rd41, %SP, 0;
	add.u64 	%rd1, %SPL, 0;
	mov.u32 	%r114, %ntid.x;
	mov.u32 	%r115, %ctaid.x;
	mov.u32 	%r116, %tid.x;
	mad.lo.s32 	%r288, %r114, %r115, %r116;
	mov.b32 	%r289, 0;
	mov.b32 	%r287, 1;
	{ // callseq 0, 0
	.param .b64 param0;
	st.param.b64 	[param0], 100;
	.param .b64 retval0;
	call.uni (retval0), 
	malloc, 
	(
	param0
	);
	ld.param.b64 	%rd42, [retval0];
	} // callseq 0
$L__BB0_1:
	mov.u32 	%r4, %r289;
	mov.u32 	%r2, %r287;
	mul.hi.s32 	%r117, %r288, -1401515643;
	add.s32 	%r118, %r117, %r288;
	shr.u32 	%r119, %r118, 31;
	shr.s32 	%r120, %r118, 6;
	add.s32 	%r6, %r120, %r119;
	mul.lo.s32 	%r121, %r6, 95;
	sub.s32 	%r122, %r288, %r121;
	cvt.u16.u32 	%rs5, %r122;
	add.s16 	%rs6, %rs5, 32;
	cvt.u64.u32 	%rd43, %r4;
	add.s64 	%rd44, %rd42, %rd43;
	st.u8 	[%rd44], %rs6;
	add.s32 	%r289, %r4, 1;
	add.s32 	%r123, %r288, 94;
	setp.gt.u32 	%p1, %r123, 188;
	add.s32 	%r287, %r2, 1;
	mov.u32 	%r288, %r6;
	@%p1 bra 	$L__BB0_1;
	cvt.u64.u32 	%rd45, %r289;
	{ // callseq 1, 0
	.param .b64 param0;
	st.param.b64 	[param0], %rd45;
	.param .b64 retval0;
	call.uni (retval0), 
	malloc, 
	(
	param0
	);
	ld.param.b64 	%rd46, [retval0];
	} // callseq 1
	and.b32  	%r124, %r4, 3;
	setp.eq.s32 	%p2, %r124, 3;
	mov.u32 	%r292, %r4;
	@%p2 bra 	$L__BB0_6;
	and.b32  	%r125, %r2, 3;
	neg.s32 	%r290, %r125;
	mov.u64 	%rd103, %rd46;
	mov.u32 	%r291, %r2;
$L__BB0_4:
	.pragma "nounroll";
	add.s32 	%r291, %r291, -1;
	cvt.u64.u32 	%rd47, %r291;
	add.s64 	%rd48, %rd42, %rd47;
	ld.u8 	%rs7, [%rd48];
	st.u8 	[%rd103], %rs7;
	add.s64 	%rd103, %rd103, 1;
	add.s32 	%r290, %r290, 1;
	setp.ne.s32 	%p3, %r290, 0;
	@%p3 bra 	$L__BB0_4;
	add.s32 	%r292, %r291, -1;
$L__BB0_6:
	setp.lt.u32 	%p4, %r4, 3;
	@%p4 bra 	$L__BB0_9;
	add.s32 	%r294, %r292, 4;
	sub.s32 	%r293, %r2, %r292;
	cvt.u64.u32 	%rd49, %r292;
	add.s64 	%rd104, %rd42, %rd49;
$L__BB0_8:
	ld.u8 	%rs8, [%rd104];
	add.s32 	%r126, %r293, -1;
	cvt.u64.u32 	%rd50, %r126;
	add.s64 	%rd51, %rd46, %rd50;
	st.u8 	[%rd51], %rs8;
	add.s32 	%r127, %r294, -5;
	cvt.u64.u32 	%rd52, %r127;
	add.s64 	%rd53, %rd42, %rd52;
	ld.u8 	%rs9, [%rd53];
	cvt.u64.u32 	%rd54, %r293;
	add.s64 	%rd55, %rd46, %rd54;
	st.u8 	[%rd55], %rs9;
	add.s32 	%r128, %r294, -6;
	cvt.u64.u32 	%rd56, %r128;
	add.s64 	%rd57, %rd42, %rd56;
	ld.u8 	%rs10, [%rd57];
	add.s32 	%r129, %r293, 1;
	cvt.u64.u32 	%rd58, %r129;
	add.s64 	%rd59, %rd46, %rd58;
	st.u8 	[%rd59], %rs10;
	add.s32 	%r130, %r294, -7;
	cvt.u64.u32 	%rd60, %r130;
	add.s64 	%rd61, %rd42, %rd60;
	ld.u8 	%rs11, [%rd61];
	add.s32 	%r131, %r293, 2;
	cvt.u64.u32 	%rd62, %r131;
	add.s64 	%rd63, %rd46, %rd62;
	st.u8 	[%rd63], %rs11;
	add.s32 	%r294, %r294, -4;
	add.s32 	%r293, %r293, 4;
	add.s64 	%rd104, %rd104, -4;
	setp.gt.s32 	%p5, %r294, 3;
	@%p5 bra 	$L__BB0_8;
$L__BB0_9:
	{ // callseq 2, 0
	.param .b64 param0;
	st.param.b64 	[param0], %rd42;
	call.uni 
	free, 
	(
	param0
	);
	} // callseq 2
	mov.b32 	%r296, 0;
	mov.b16 	%rs28, 3;
	mov.b32 	%r295, -1;
$L__BB0_10:
	mov.u32 	%r22, %r296;
	mov.u16 	%rs1, %rs28;
	mov.u32 	%r21, %r295;
	add.s32 	%r23, %r22, -1;
	cvt.u64.u32 	%rd64, %r22;
	add.s64 	%rd65, %rd46, %rd64;
	ld.u8 	%rs13, [%rd65];
	setp.ne.s16 	%p6, %rs13, 0;
	add.s32 	%r296, %r22, 1;
	add.s16 	%rs28, %rs1, 1;
	add.s32 	%r295, %r21, 1;
	@%p6 bra 	$L__BB0_10;
	setp.lt.u32 	%p7, %r22, 2;
	mov.b32 	%r310, 0;
	@%p7 bra 	$L__BB0_24;
	add.s32 	%r137, %r22, -2;
	and.b32  	%r26, %r23, 15;
	setp.lt.u32 	%p8, %r137, 15;
	mov.b32 	%r303, 0;
	mov.u32 	%r310, %r303;
	@%p8 bra 	$L__BB0_15;
	and.b32  	%r303, %r23, -16;
	and.b32  	%r139, %r21, -16;
	neg.s32 	%r297, %r139;
	add.s64 	%rd105, %rd46, 7;
	mov.b32 	%r310, 0;
$L__BB0_14:
	.pragma "nounroll";
	ld.s8 	%r140, [%rd105+-7];
	mad.lo.s32 	%r141, %r310, 31, %r140;
	ld.s8 	%r142, [%rd105+-6];
	mad.lo.s32 	%r143, %r141, 31, %r142;
	ld.s8 	%r144, [%rd105+-5];
	mad.lo.s32 	%r145, %r143, 31, %r144;
	ld.s8 	%r146, [%rd105+-4];
	mad.lo.s32 	%r147, %r145, 31, %r146;
	ld.s8 	%r148, [%rd105+-3];
	mad.lo.s32 	%r149, %r147, 31, %r148;
	ld.s8 	%r150, [%rd105+-2];
	mad.lo.s32 	%r151, %r149, 31, %r150;
	ld.s8 	%r152, [%rd105+-1];
	mad.lo.s32 	%r153, %r151, 31, %r152;
	ld.s8 	%r154, [%rd105];
	mad.lo.s32 	%r155, %r153, 31, %r154;
	ld.s8 	%r156, [%rd105+1];
	mad.lo.s32 	%r157, %r155, 31, %r156;
	ld.s8 	%r158, [%rd105+2];
	mad.lo.s32 	%r159, %r157, 31, %r158;
	ld.s8 	%r160, [%rd105+3];
	mad.lo.s32 	%r161, %r159, 31, %r160;
	ld.s8 	%r162, [%rd105+4];
	mad.lo.s32 	%r163, %r161, 31, %r162;
	ld.s8 	%r164, [%rd105+5];
	mad.lo.s32 	%r165, %r163, 31, %r164;
	ld.s8 	%r166, [%rd105+6];
	mad.lo.s32 	%r167, %r165, 31, %r166;
	ld.s8 	%r168, [%rd105+7];
	mad.lo.s32 	%r169, %r167, 31, %r168;
	ld.s8 	%r170, [%rd105+8];
	mad.lo.s32 	%r310, %r169, 31, %r170;
	add.s32 	%r297, %r297, 16;
	add.s64 	%rd105, %rd105, 16;
	setp.ne.s32 	%p9, %r297, 0;
	@%p9 bra 	$L__BB0_14;
$L__BB0_15:
	setp.eq.s32 	%p10, %r26, 0;
	@%p10 bra 	$L__BB0_24;
	and.b32  	%r36, %r23, 7;
	setp.lt.u32 	%p11, %r26, 8;
	@%p11 bra 	$L__BB0_18;
	cvt.u64.u32 	%rd66, %r303;
	add.s64 	%rd67, %rd46, %rd66;
	ld.s8 	%r172, [%rd67];
	mad.lo.s32 	%r173, %r310, 31, %r172;
	ld.s8 	%r174, [%rd67+1];
	mad.lo.s32 	%r175, %r173, 31, %r174;
	ld.s8 	%r176, [%rd67+2];
	mad.lo.s32 	%r177, %r175, 31, %r176;
	ld.s8 	%r178, [%rd67+3];
	mad.lo.s32 	%r179, %r177, 31, %r178;
	ld.s8 	%r180, [%rd67+4];
	mad.lo.s32 	%r181, %r179, 31, %r180;
	ld.s8 	%r182, [%rd67+5];
	mad.lo.s32 	%r183, %r181, 31, %r182;
	ld.s8 	%r184, [%rd67+6];
	mad.lo.s32 	%r185, %r183, 31, %r184;
	ld.s8 	%r186, [%rd67+7];
	mad.lo.s32 	%r310, %r185, 31, %r186;
	add.s32 	%r303, %r303, 8;
$L__BB0_18:
	setp.eq.s32 	%p12, %r36, 0;
	@%p12 bra 	$L__BB0_24;
	setp.lt.u32 	%p13, %r36, 4;
	@%p13 bra 	$L__BB0_21;
	cvt.u64.u32 	%rd68, %r303;
	add.s64 	%rd69, %rd46, %rd68;
	ld.s8 	%r188, [%rd69];
	mad.lo.s32 	%r189, %r310, 31, %r188;
	ld.s8 	%r190, [%rd69+1];
	mad.lo.s32 	%r191, %r189, 31, %r190;
	ld.s8 	%r192, [%rd69+2];
	mad.lo.s32 	%r193, %r191, 31, %r192;
	ld.s8 	%r194, [%rd69+3];
	mad.lo.s32 	%r310, %r193, 31, %r194;
	add.s32 	%r303, %r303, 4;
$L__BB0_21:
	and.b32  	%r195, %r23, 3;
	setp.eq.s32 	%p14, %r195, 0;
	@%p14 bra 	$L__BB0_24;
	cvt.u64.u32 	%rd70, %r303;
	add.s64 	%rd106, %rd46, %rd70;
	cvt.u32.u16 	%r196, %rs1;
	and.b32  	%r197, %r196, 3;
	neg.s32 	%r308, %r197;
$L__BB0_23:
	.pragma "nounroll";
	ld.s8 	%r198, [%rd106];
	mad.lo.s32 	%r310, %r310, 31, %r198;
	add.s64 	%rd106, %rd106, 1;
	add.s32 	%r308, %r308, 1;
	setp.ne.s32 	%p15, %r308, 0;
	@%p15 bra 	$L__BB0_23;
$L__BB0_24:
	setp.eq.s32 	%p16, %r310, %r111;
	@%p16 bra 	$L__BB0_60;
	mov.b32 	%r313, 0;
	mov.b32 	%r312, 1;
	mov.b32 	%r311, -1;
$L__BB0_26:
	mov.u32 	%r55, %r313;
	mov.u32 	%r54, %r312;
	mov.u32 	%r318, %r311;
	cvt.u64.u32 	%rd15, %r55;
	add.s64 	%rd16, %rd46, %rd15;
	ld.u8 	%rs14, [%rd16];
	setp.ne.s16 	%p17, %rs14, 0;
	add.s32 	%r313, %r55, 1;
	add.s32 	%r312, %r54, 1;
	add.s32 	%r311, %r318, 1;
	@%p17 bra 	$L__BB0_26;
	{ // callseq 3, 0
	.param .b64 param0;
	st.param.b64 	[param0], %rd15;
	.param .b64 retval0;
	call.uni (retval0), 
	malloc, 
	(
	param0
	);
	ld.param.b64 	%rd71, [retval0];
	} // callseq 3
	setp.eq.s32 	%p18, %r55, 0;
	@%p18 bra 	$L__BB0_34;
	setp.lt.u32 	%p19, %r55, 4;
	mov.b32 	%r315, 0;
	@%p19 bra 	$L__BB0_31;
	and.b32  	%r315, %r55, 2147483644;
	and.b32  	%r203, %r55, -4;
	neg.s32 	%r314, %r203;
	add.s64 	%rd108, %rd46, 1;
	add.s64 	%rd107, %rd71, 3;
$L__BB0_30:
	ld.u8 	%rs15, [%rd108+-1];
	st.u8 	[%rd107+-3], %rs15;
	ld.u8 	%rs16, [%rd108];
	st.u8 	[%rd107+-2], %rs16;
	ld.u8 	%rs17, [%rd108+1];
	st.u8 	[%rd107+-1], %rs17;
	ld.u8 	%rs18, [%rd108+2];
	st.u8 	[%rd107], %rs18;
	add.s32 	%r314, %r314, 4;
	add.s64 	%rd108, %rd108, 4;
	add.s64 	%rd107, %rd107, 4;
	setp.ne.s32 	%p20, %r314, 0;
	@%p20 bra 	$L__BB0_30;
$L__BB0_31:
	and.b32  	%r204, %r55, 3;
	setp.eq.s32 	%p21, %r204, 0;
	@%p21 bra 	$L__BB0_34;
	cvt.u64.u32 	%rd72, %r315;
	add.s64 	%rd110, %rd71, %rd72;
	add.s64 	%rd109, %rd46, %rd72;
	neg.s32 	%r316, %r204;
$L__BB0_33:
	.pragma "nounroll";
	ld.u8 	%rs19, [%rd109];
	st.u8 	[%rd110], %rs19;
	add.s64 	%rd110, %rd110, 1;
	add.s64 	%rd109, %rd109, 1;
	add.s32 	%r316, %r316, 1;
	setp.ne.s32 	%p22, %r316, 0;
	@%p22 bra 	$L__BB0_33;
$L__BB0_34:
	setp.eq.s32 	%p23, %r55, 0;
	ld.u8 	%rs20, [%rd16+-1];
	setp.ne.s16 	%p24, %rs20, 32;
	or.pred  	%p25, %p24, %p23;
	@%p25 bra 	$L__BB0_41;
	and.b32  	%r206, %r55, 3;
	setp.eq.s32 	%p26, %r206, 0;
	mov.u32 	%r319, %r55;
	@%p26 bra 	$L__BB0_38;
	neg.s32 	%r317, %r206;
	mov.u64 	%rd111, %rd71;
$L__BB0_37:
	.pragma "nounroll";
	mov.u32 	%r319, %r318;
	cvt.u64.u32 	%rd73, %r319;
	add.s64 	%rd74, %rd46, %rd73;
	ld.u8 	%rs21, [%rd74];
	st.u8 	[%rd111], %rs21;
	add.s64 	%rd111, %rd111, 1;
	add.s32 	%r318, %r319, -1;
	add.s32 	%r317, %r317, 1;
	setp.ne.s32 	%p27, %r317, 0;
	@%p27 bra 	$L__BB0_37;
$L__BB0_38:
	add.s32 	%r208, %r55, -1;
	setp.lt.u32 	%p28, %r208, 3;
	@%p28 bra 	$L__BB0_41;
	add.s32 	%r321, %r319, 4;
	sub.s32 	%r320, %r54, %r319;
	add.s32 	%r209, %r319, -1;
	cvt.u64.u32 	%rd75, %r209;
	add.s64 	%rd112, %rd46, %rd75;
$L__BB0_40:
	ld.u8 	%rs22, [%rd112];
	add.s32 	%r210, %r320, -1;
	cvt.u64.u32 	%rd76, %r210;
	add.s64 	%rd77, %rd71, %rd76;
	st.u8 	[%rd77], %rs22;
	add.s32 	%r211, %r321, -6;
	cvt.u64.u32 	%rd78, %r211;
	add.s64 	%rd79, %rd46, %rd78;
	ld.u8 	%rs23, [%rd79];
	cvt.u64.u32 	%rd80, %r320;
	add.s64 	%rd81, %rd71, %rd80;
	st.u8 	[%rd81], %rs23;
	add.s32 	%r212, %r321, -7;
	cvt.u64.u32 	%rd82, %r212;
	add.s64 	%rd83, %rd46, %rd82;
	ld.u8 	%rs24, [%rd83];
	add.s32 	%r213, %r320, 1;
	cvt.u64.u32 	%rd84, %r213;
	add.s64 	%rd85, %rd71, %rd84;
	st.u8 	[%rd85], %rs24;
	add.s32 	%r214, %r321, -8;
	cvt.u64.u32 	%rd86, %r214;
	add.s64 	%rd87, %rd46, %rd86;
	ld.u8 	%rs25, [%rd87];
	add.s32 	%r215, %r320, 2;
	cvt.u64.u32 	%rd88, %r215;
	add.s64 	%rd89, %rd71, %rd88;
	st.u8 	[%rd89], %rs25;
	add.s32 	%r321, %r321, -4;
	add.s32 	%r320, %r320, 4;
	add.s64 	%rd112, %rd112, -4;
	setp.gt.s32 	%p29, %r321, 4;
	@%p29 bra 	$L__BB0_40;
$L__BB0_41:
	mov.b32 	%r323, 0;
	mov.b16 	%rs29, 3;
	mov.b32 	%r322, -1;
$L__BB0_42:
	mov.u32 	%r80, %r323;
	mov.u16 	%rs3, %rs29;
	mov.u32 	%r79, %r322;
	add.s32 	%r81, %r80, -1;
	cvt.u64.u32 	%rd90, %r80;
	add.s64 	%rd91, %rd71, %rd90;
	ld.u8 	%rs27, [%rd91];
	setp.ne.s16 	%p30, %rs27, 0;
	add.s32 	%r323, %r80, 1;
	add.s16 	%rs29, %rs3, 1;
	add.s32 	%r322, %r79, 1;
	@%p30 bra 	$L__BB0_42;
	setp.lt.u32 	%p31, %r80, 2;
	mov.b32 	%r337, 0;
	@%p31 bra 	$L__BB0_56;
	add.s32 	%r221, %r80, -2;
	and.b32  	%r84, %r81, 15;
	setp.lt.u32 	%p32, %r221, 15;
	mov.b32 	%r330, 0;
	mov.u32 	%r337, %r330;
	@%p32 bra 	$L__BB0_47;
	and.b32  	%r330, %r81, -16;
	and.b32  	%r223, %r79, -16;
	neg.s32 	%r324, %r223;
	add.s64 	%rd113, %rd71, 7;
	mov.b32 	%r337, 0;
$L__BB0_46:
	.pragma "nounroll";
	ld.s8 	%r224, [%rd113+-7];
	mad.lo.s32 	%r225, %r337, 31, %r224;
	ld.s8 	%r226, [%rd113+-6];
	mad.lo.s32 	%r227, %r225, 31, %r226;
	ld.s8 	%r228, [%rd113+-5];
	mad.lo.s32 	%r229, %r227, 31, %r228;
	ld.s8 	%r230, [%rd113+-4];
	mad.lo.s32 	%r231, %r229, 31, %r230;
	ld.s8 	%r232, [%rd113+-3];
	mad.lo.s32 	%r233, %r231, 31, %r232;
	ld.s8 	%r234, [%rd113+-2];
	mad.lo.s32 	%r235, %r233, 31, %r234;
	ld.s8 	%r236, [%rd113+-1];
	mad.lo.s32 	%r237, %r235, 31, %r236;
	ld.s8 	%r238, [%rd113];
	mad.lo.s32 	%r239, %r237, 31, %r238;
	ld.s8 	%r240, [%rd113+1];
	mad.lo.s32 	%r241, %r239, 31, %r240;
	ld.s8 	%r242, [%rd113+2];
	mad.lo.s32 	%r243, %r241, 31, %r242;
	ld.s8 	%r244, [%rd113+3];
	mad.lo.s32 	%r245, %r243, 31, %r244;
	ld.s8 	%r246, [%rd113+4];
	mad.lo.s32 	%r247, %r245, 31, %r246;
	ld.s8 	%r248, [%rd113+5];
	mad.lo.s32 	%r249, %r247, 31, %r248;
	ld.s8 	%r250, [%rd113+6];
	mad.lo.s32 	%r251, %r249, 31, %r250;
	ld.s8 	%r252, [%rd113+7];
	mad.lo.s32 	%r253, %r251, 31, %r252;
	ld.s8 	%r254, [%rd113+8];
	mad.lo.s32 	%r337, %r253, 31, %r254;
	add.s32 	%r324, %r324, 16;
	add.s64 	%rd113, %rd113, 16;
	setp.ne.s32 	%p33, %r324, 0;
	@%p33 bra 	$L__BB0_46;
$L__BB0_47:
	setp.eq.s32 	%p34, %r84, 0;
	@%p34 bra 	$L__BB0_56;
	and.b32  	%r94, %r81, 7;
	setp.lt.u32 	%p35, %r84, 8;
	@%p35 bra 	$L__BB0_50;
	cvt.u64.u32 	%rd92, %r330;
	add.s64 	%rd93, %rd71, %rd92;
	ld.s8 	%r256, [%rd93];
	mad.lo.s32 	%r257, %r337, 31, %r256;
	ld.s8 	%r258, [%rd93+1];
	mad.lo.s32 	%r259, %r257, 31, %r258;
	ld.s8 	%r260, [%rd93+2];
	mad.lo.s32 	%r261, %r259, 31, %r260;
	ld.s8 	%r262, [%rd93+3];
	mad.lo.s32 	%r263, %r261, 31, %r262;
	ld.s8 	%r264, [%rd93+4];
	mad.lo.s32 	%r265, %r263, 31, %r264;
	ld.s8 	%r266, [%rd93+5];
	mad.lo.s32 	%r267, %r265, 31, %r266;
	ld.s8 	%r268, [%rd93+6];
	mad.lo.s32 	%r269, %r267, 31, %r268;
	ld.s8 	%r270, [%rd93+7];
	mad.lo.s32 	%r337, %r269, 31, %r270;
	add.s32 	%r330, %r330, 8;
$L__BB0_50:
	setp.eq.s32 	%p36, %r94, 0;
	@%p36 bra 	$L__BB0_56;
	setp.lt.u32 	%p37, %r94, 4;
	@%p37 bra 	$L__BB0_53;
	cvt.u64.u32 	%rd94, %r330;
	add.s64 	%rd95, %rd71, %rd94;
	ld.s8 	%r272, [%rd95];
	mad.lo.s32 	%r273, %r337, 31, %r272;
	ld.s8 	%r274, [%rd95+1];
	mad.lo.s32 	%r275, %r273, 31, %r274;
	ld.s8 	%r276, [%rd95+2];
	mad.lo.s32 	%r277, %r275, 31, %r276;
	ld.s8 	%r278, [%rd95+3];
	mad.lo.s32 	%r337, %r277, 31, %r278;
	add.s32 	%r330, %r330, 4;
$L__BB0_53:
	and.b32  	%r279, %r81, 3;
	setp.eq.s32 	%p38, %r279, 0;
	@%p38 bra 	$L__BB0_56;
	cvt.u64.u32 	%rd96, %r330;
	add.s64 	%rd114, %rd71, %rd96;
	cvt.u32.u16 	%r280, %rs3;
	and.b32  	%r281, %r280, 3;
	neg.s32 	%r335, %r281;
$L__BB0_55:
	.pragma "nounroll";
	ld.s8 	%r282, [%rd114];
	mad.lo.s32 	%r337, %r337, 31, %r282;
	add.s64 	%rd114, %rd114, 1;
	add.s32 	%r335, %r335, 1;
	setp.ne.s32 	%p39, %r335, 0;
	@%p39 bra 	$L__BB0_55;
$L__BB0_56:
	setp.ne.s32 	%p40, %r337, %r111;
	@%p40 bra 	$L__BB0_58;
	st.local.u64 	[%rd1], %rd46;
	st.local.u32 	[%rd1+8], %r111;
	mov.u64 	%rd97, $str$1;
	cvta.global.u64 	%rd98, %rd97;
	{ // callseq 4, 0
	.param .b64 param0;
	st.param.b64 	[param0], %rd98;
	.param .b64 param1;
	st.param.b64 	[param1], %rd41;
	.param .b32 retval0;
	call.uni (retval0), 
	vprintf, 
	(
	param0, 
	param1
	);
	ld.param.b32 	%r283, [retval0];
	} // callseq 4
$L__BB0_58:
	{ // callseq 5, 0
	.param .b64 param0;
	st.param.b64 	[param0], %rd71;
	call.uni 
	free, 
	(
	param0
	);
	} // callseq 5
$L__BB0_59:
	{ // callseq 7, 0
	.param .b64 param0;
	st.param.b64 	[param0], %rd46;
	call.uni 
	free, 
	(
	param0
	);
	} // callseq 7
	ret;
$L__BB0_60:
	st.local.u64 	[%rd1], %rd46;
	st.local.u32 	[%rd1+8], %r111;
	mov.u64 	%rd100, $str;
	cvta.global.u64 	%rd101, %rd100;
	{ // callseq 6, 0
	.param .b64 param0;
	st.param.b64 	[param0], %rd101;
	.param .b64 param1;
	st.param.b64 	[param1], %rd41;
	.param .b32 retval0;
	call.uni (retval0), 
	vprintf, 
	(
	param0, 
	param1
	);
	ld.param.b32 	%r285, [retval0];
	} // callseq 6
	bra.uni 	$L__BB0_59;

}


// ===== COMPILED SASS (sm_100) =====

	.target	sm_100

	.elftype	@"ET_EXEC"


//--------------------- .note.nv.tkinfo           --------------------------
	.section	.note.nv.tkinfo,"",@"SHT_NOTE"
	.sectionflags	@"SHF_NOTE_NV_TKINFO"
	.tkinfo
        /*0018*/ 	.word	0x00000002
        /*0030*/ 	.string	""
        /*0030*/ 	.string	"ptxas"
        /*0030*/ 	.string	"Cuda compilation tools, release 13.0, V13.0.88"
        /*0030*/ 	.string	"Build cuda_13.0.r13.0/compiler.36424714_0"
        /*0030*/ 	.string	"-arch sm_100 -m 64 "



//--------------------- .note.nv.cuinfo           --------------------------
	.section	.note.nv.cuinfo,"",@"SHT_NOTE"
	.sectionflags	@"SHF_NOTE_NV_CUINFO"
        /*0018*/ 	.short	0x0002
        /*001a*/ 	.short	0x0064
        /*001c*/ 	.short	0x0082
	.zero		2


//--------------------- .nv.info                  --------------------------
	.section	.nv.info,"",@"SHT_CUDA_INFO"
	.align	4


	//----- nvinfo : EIATTR_REGCOUNT
	.align		4
        /*0000*/ 	.byte	0x04, 0x2f
        /*0002*/ 	.short	(.L_3 - .L_2)
	.align		4
.L_2:
        /*0004*/ 	.word	index@(_Z14findcollisionsii)
        /*0008*/ 	.word	0x00000020


	//----- nvinfo : EIATTR_FRAME_SIZE
	.align		4
.L_3:
        /*000c*/ 	.byte	0x04, 0x11
        /*000e*/ 	.short	(.L_5 - .L_4)
	.align		4
.L_4:
        /*0010*/ 	.word	index@(_Z14findcollisionsii)
        /*0014*/ 	.word	0x00000010


	//----- nvinfo : EIATTR_MIN_STACK_SIZE
	.align		4
.L_5:
        /*0018*/ 	.byte	0x04, 0x12
        /*001a*/ 	.short	(.L_7 - .L_6)
	.align		4
.L_6:
        /*001c*/ 	.word	index@(_Z14findcollisionsii)
        /*0020*/ 	.word	0x00000010
.L_7:


//--------------------- .nv.compat                --------------------------
	.section	.nv.compat,"",@"SHT_CUDA_COMPAT_INFO"
	.align	4
        /*0000*/ 	.byte	0x02, 0x09, 0x00, 0x00, 0x02, 0x02, 0x01, 0x00, 0x02, 0x05, 0x05, 0x00, 0x03, 0x07, 0x01, 0x01
        /*0010*/ 	.byte	0x02, 0x03, 0x00, 0x00, 0x02, 0x06, 0x01, 0x00, 0x04, 0x0b, 0x08, 0x00, 0x09, 0x00, 0x00, 0x00
        /*0020*/ 	.byte	0x00, 0x00, 0x00, 0x00


//--------------------- .nv.info._Z14findcollisionsii --------------------------
	.section	.nv.info._Z14findcollisionsii,"",@"SHT_CUDA_INFO"
	.sectionflags	@""
	.align	4


	//----- nvinfo : EIATTR_CUDA_API_VERSION
	.align		4
        /*0000*/ 	.byte	0x04, 0x37
        /*0002*/ 	.short	(.L_9 - .L_8)
.L_8:
        /*0004*/ 	.word	0x00000082


	//----- nvinfo : EIATTR_KPARAM_INFO
	.align		4
.L_9:
        /*0008*/ 	.byte	0x04, 0x17
        /*000a*/ 	.short	(.L_11 - .L_10)
.L_10:
        /*000c*/ 	.word	0x00000000
        /*0010*/ 	.short	0x0001
        /*0012*/ 	.short	0x0004
        /*0014*/ 	.byte	0x00, 0xf0, 0x11, 0x00


	//----- nvinfo : EIATTR_KPARAM_INFO
	.align		4
.L_11:
        /*0018*/ 	.byte	0x04, 0x17
        /*001a*/ 	.short	(.L_13 - .L_12)
.L_12:
        /*001c*/ 	.word	0x00000000
        /*0020*/ 	.short	0x0000
        /*0022*/ 	.short	0x0000
        /*0024*/ 	.byte	0x00, 0xf0, 0x11, 0x00


	//----- nvinfo : EIATTR_SPARSE_MMA_MASK
	.align		4
.L_13:
        /*0028*/ 	.byte	0x03, 0x50
        /*002a*/ 	.short	0x0000


	//----- nvinfo : EIATTR_MAXREG_COUNT
	.align		4
        /*002c*/ 	.byte	0x03, 0x1b
        /*002e*/ 	.short	0x00ff


	//----- nvinfo : EIATTR_EXTERNS
	.align		4
        /*0030*/ 	.byte	0x04, 0x0f
        /*0032*/ 	.short	(.L_15 - .L_14)


	//   ....[0]....
	.align		4
.L_14:
        /*0034*/ 	.word	index@(malloc)


	//   ....[1]....
	.align		4
        /*0038*/ 	.word	index@(free)


	//   ....[2]....
	.align		4
        /*003c*/ 	.word	index@(vprintf)


	//----- nvinfo : EIATTR_MERCURY_ISA_VERSION
	.align		4
.L_15:
        /*0040*/ 	.byte	0x03, 0x5f
        /*0042*/ 	.short	0x0101


	//----- nvinfo : EIATTR_VRC_CTA_INIT_COUNT
	.align		4
        /*0044*/ 	.byte	0x02, 0x4a
	.zero		1
	.zero		1


	//----- nvinfo : EIATTR_SYSCALL_OFFSETS
	.align		4
        /*0048*/ 	.byte	0x04, 0x46
        /*004a*/ 	.short	(.L_17 - .L_16)


	//   ....[0]....
.L_16:
        /*004c*/ 	.word	0x00000120


	//   ....[1]....
        /*0050*/ 	.word	0x000002d0


	//   ....[2]....
        /*0054*/ 	.word	0x000007b0


	//   ....[3]....
        /*0058*/ 	.word	0x000010e0


	//   ....[4]....
        /*005c*/ 	.word	0x00001250


	//   ....[5]....
        /*0060*/ 	.word	0x00002950


	//   ....[6]....
        /*0064*/ 	.word	0x000029c0


	//   ....[7]....
        /*0068*/ 	.word	0x00002a30


	//----- nvinfo : EIATTR_EXIT_INSTR_OFFSETS
	.align		4
.L_17:
        /*006c*/ 	.byte	0x04, 0x1c
        /*006e*/ 	.short	(.L_19 - .L_18)


	//   ....[0]....
.L_18:
        /*0070*/ 	.word	0x00002a40


	//----- nvinfo : EIATTR_CRS_STACK_SIZE
	.align		4
.L_19:
        /*0074*/ 	.byte	0x04, 0x1e
        /*0076*/ 	.short	(.L_21 - .L_20)
.L_20:
        /*0078*/ 	.word	0x00000000


	//----- nvinfo : EIATTR_CBANK_PARAM_SIZE
	.align		4
.L_21:
        /*007c*/ 	.byte	0x03, 0x19
        /*007e*/ 	.short	0x0008


	//----- nvinfo : EIATTR_PARAM_CBANK
	.align		4
        /*0080*/ 	.byte	0x04, 0x0a
        /*0082*/ 	.short	(.L_23 - .L_22)
	.align		4
.L_22:
        /*0084*/ 	.word	index@(.nv.constant0._Z14findcollisionsii)
        /*0088*/ 	.short	0x0380
        /*008a*/ 	.short	0x0008


	//----- nvinfo : EIATTR_SW_WAR
	.align		4
.L_23:
        /*008c*/ 	.byte	0x04, 0x36
        /*008e*/ 	.short	(.L_25 - .L_24)
.L_24:
        /*0090*/ 	.word	0x00000008
.L_25:


//--------------------- .nv.callgraph             --------------------------
	.section	.nv.callgraph,"",@"SHT_CUDA_CALLGRAPH"
	.align	4
	.sectionentsize	8
	.align		4
        /*0000*/ 	.word	0x00000000
	.align		4
        /*0004*/ 	.word	0xffffffff
	.align		4
        /*0008*/ 	.word	index@(_Z14findcollisionsii)
	.align		4
        /*000c*/ 	.word	index@(vprintf)
	.align		4
        /*0010*/ 	.word	index@(_Z14findcollisionsii)
	.align		4
        /*0014*/ 	.word	index@(free)
	.align		4
        /*0018*/ 	.word	index@(_Z14findcollisionsii)
	.align		4
        /*001c*/ 	.word	index@(malloc)
	.align		4
        /*0020*/ 	.word	0x00000000
	.align		4
        /*0024*/ 	.word	0xfffffffe
	.align		4
        /*0028*/ 	.word	0x00000000
	.align		4
        /*002c*/ 	.word	0xfffffffd
	.align		4
        /*0030*/ 	.word	0x00000000
	.align		4
        /*0034*/ 	.word	0xfffffffc


//--------------------- .nv.constant4             --------------------------
	.section	.nv.constant4,"a",@progbits
	.align	8
	.align		8
.nv.constant4:
        /*0000*/ 	.dword	malloc
	.align		8
        /*0008*/ 	.dword	free
	.align		8
        /*0010*/ 	.dword	vprintf
	.align		8
        /*0018*/ 	.dword	$str
	.align		8
        /*0020*/ 	.dword	$str$1


//--------------------- .text._Z14findcollisionsii --------------------------
	.section	.text._Z14findcollisionsii,"ax",@progbits
	.align	128
        .global         _Z14findcollisionsii
        .type           _Z14findcollisionsii,@function
        .size           _Z14findcollisionsii,(.L_x_66 - _Z14findcollisionsii)
        .other          _Z14findcollisionsii,@"STO_CUDA_ENTRY STV_DEFAULT"
_Z14findcollisionsii:
.text._Z14findcollisionsii:
[----:B------:R-:W0:Y:S01]  /*0000*/  LDC R1, c[0x0][0x37c] ;  /* 0x0000df00ff017b82 */ /* 0x000e220000000800 */
[----:B------:R-:W1:Y:S01]  /*0010*/  S2R R25, SR_CTAID.X ;  /* 0x0000000000197919 */ /* 0x000e620000002500 */
[----:B------:R-:W-:Y:S01]  /*0020*/  MOV R0, 0x0 ;  /* 0x0000000000007802 */ /* 0x000fe20000000f00 */
[----:B------:R-:W2:Y:S01]  /*0030*/  LDCU UR4, c[0x0][0x2f8] ;  /* 0x00005f00ff0477ac */ /* 0x000ea20008000800 */
[----:B0-----:R-:W-:Y:S01]  /*0040*/  VIADD R1, R1, 0xfffffff0 ;  /* 0xfffffff001017836 */ /* 0x001fe20000000000 */
[----:B------:R-:W1:Y:S03]  /*0050*/  S2R R2, SR_TID.X ;  /* 0x0000000000027919 */ /* 0x000e660000002100 */
[----:B------:R0:W3:Y:S01]  /*0060*/  LDC.64 R6, c[0x4][R0] ;  /* 0x0100000000067b82 */ /* 0x0000e20000000a00 */
[----:B------:R-:W4:Y:S01]  /*0070*/  LDCU UR5, c[0x0][0x2fc] ;  /* 0x00005f80ff0577ac */ /* 0x000f220008000800 */
[----:B------:R-:W-:-:S02]  /*0080*/  HFMA2 R17, -RZ, RZ, 0, 0 ;  /* 0x00000000ff117431 */ /* 0x000fc400000001ff */
[----:B------:R-:W-:Y:S01]  /*0090*/  IMAD.MOV.U32 R4, RZ, RZ, 0x64 ;  /* 0x00000064ff047424 */ /* 0x000fe200078e00ff */
[----:B------:R-:W1:Y:S01]  /*00a0*/  LDCU UR6, c[0x0][0x360] ;  /* 0x00006c00ff0677ac */ /* 0x000e620008000800 */
[----:B------:R-:W-:Y:S02]  /*00b0*/  IMAD.MOV.U32 R5, RZ, RZ, RZ ;  /* 0x000000ffff057224 */ /* 0x000fe400078e00ff */
[----:B------:R-:W-:Y:S01]  /*00c0*/  IMAD.MOV.U32 R16, RZ, RZ, 0x1 ;  /* 0x00000001ff107424 */ /* 0x000fe200078e00ff */
[----:B------:R-:W0:Y:S01]  /*00d0*/  LDCU.64 UR36, c[0x0][0x358] ;  /* 0x00006b00ff2477ac */ /* 0x000e220008000a00 */
[----:B--2---:R-:W-:Y:S01]  /*00e0*/  IADD3 R22, P0, PT, R1, UR4, RZ ;  /* 0x0000000401167c10 */ /* 0x004fe2000ff1e0ff */
[----:B-1----:R-:W-:-:S04]  /*00f0*/  IMAD R25, R25, UR6, R2 ;  /* 0x0000000619197c24 */ /* 0x002fc8000f8e0202 */
[----:B0---4-:R-:W-:-:S08]  /*0100*/  IMAD.X R2, RZ, RZ, UR5, P0 ;  /* 0x00000005ff027e24 */ /* 0x011fd000080e06ff */
[----:B------:R-:W-:-:S07]  /*0110*/  LEPC R20, `(.L_x_0) ;  /* 0x000000001014794e */ /* 0x000fce0000000000 */
[----:B---3--:R-:W-:Y:S05]  /*0120*/  CALL.ABS.NOINC R6 ;  /* 0x0000000006007343 */ /* 0x008fea0003c00000 */
.L_x_0:
[----:B------:R-:W-:Y:S01]  /*0130*/  BSSY.RECONVERGENT B0, `(.L_x_1) ;  /* 0x0000014000007945 */ /* 0x000fe20003800200 */
[----:B------:R-:W-:Y:S01]  /*0140*/  MOV R18, R4 ;  /* 0x0000000400127202 */ /* 0x000fe20000000f00 */
[----:B------:R-:W-:-:S07]  /*0150*/  IMAD.MOV.U32 R19, RZ, RZ, R5 ;  /* 0x000000ffff137224 */ /* 0x000fce00078e0005 */
.L_x_2:
[----:B------:R-:W-:Y:S01]  /*0160*/  IMAD.MOV.U32 R24, RZ, RZ, RZ ;  /* 0x000000ffff187224 */ /* 0x000fe200078e00ff */
[----:B0-----:R-:W-:Y:S01]  /*0170*/  IADD3 R4, P0, PT, R17, R18, RZ ;  /* 0x0000001211047210 */ /* 0x001fe20007f1e0ff */
[C---:B------:R-:W-:Y:S02]  /*0180*/  VIADD R6, R25.reuse, 0x5e ;  /* 0x0000005e19067836 */ /* 0x040fe40000000000 */
[----:B------:R-:W-:Y:S01]  /*0190*/  IMAD.HI R0, R25, -0x53896e7b, R24 ;  /* 0xac76918519007827 */ /* 0x000fe200078e0218 */
[----:B------:R-:W-:Y:S02]  /*01a0*/  IADD3.X R5, PT, PT, RZ, R19, RZ, P0, !PT ;  /* 0x00000013ff057210 */ /* 0x000fe400007fe4ff */
[----:B------:R-:W-:Y:S01]  /*01b0*/  ISETP.GT.U32.AND P0, PT, R6, 0xbc, PT ;  /* 0x000000bc0600780c */ /* 0x000fe20003f04070 */
[----:B------:R-:W-:Y:S01]  /*01c0*/  IMAD.MOV.U32 R23, RZ, RZ, R16 ;  /* 0x000000ffff177224 */ /* 0x000fe200078e0010 */
[----:B------:R-:W-:Y:S02]  /*01d0*/  SHF.R.U32.HI R3, RZ, 0x1f, R0 ;  /* 0x0000001fff037819 */ /* 0x000fe40000011600 */
[----:B------:R-:W-:Y:S01]  /*01e0*/  MOV R24, R17 ;  /* 0x0000001100187202 */ /* 0x000fe20000000f00 */
[----:B------:R-:W-:Y:S01]  /*01f0*/  VIADD R17, R17, 0x1 ;  /* 0x0000000111117836 */ /* 0x000fe20000000000 */
[----:B------:R-:W-:-:S02]  /*0200*/  LEA.HI.SX32 R0, R0, R3, 0x1a ;  /* 0x0000000300007211 */ /* 0x000fc400078fd2ff */
[----:B------:R-:W-:-:S03]  /*0210*/  IADD3 R16, PT, PT, R16, 0x1, RZ ;  /* 0x0000000110107810 */ /* 0x000fc60007ffe0ff */
[----:B------:R-:W-:Y:S02]  /*0220*/  IMAD R3, R0, -0x5f, R25 ;  /* 0xffffffa100037824 */ /* 0x000fe400078e0219 */
[----:B------:R-:W-:Y:S02]  /*0230*/  IMAD.MOV.U32 R25, RZ, RZ, R0 ;  /* 0x000000ffff197224 */ /* 0x000fe400078e0000 */
[----:B------:R-:W-:-:S05]  /*0240*/  VIADD R3, R3, 0x20 ;  /* 0x0000002003037836 */ /* 0x000fca0000000000 */
[----:B------:R0:W-:Y:S01]  /*0250*/  ST.E.U8 desc[UR36][R4.64], R3 ;  /* 0x0000000304007985 */ /* 0x0001e2000c101124 */
[----:B------:R-:W-:Y:S05]  /*0260*/  @P0 BRA `(.L_x_2) ;  /* 0xfffffffc00bc0947 */ /* 0x000fea000383ffff */
[----:B------:R-:W-:Y:S05]  /*0270*/  BSYNC.RECONVERGENT B0 ;  /* 0x0000000000007941 */ /* 0x000fea0003800200 */
.L_x_1:
[----:B------:R-:W-:Y:S01]  /*0280*/  MOV R0, 0x0 ;  /* 0x0000000000007802 */ /* 0x000fe20000000f00 */
[----:B0-----:R-:W-:Y:S02]  /*0290*/  HFMA2 R5, -RZ, RZ, 0, 0 ;  /* 0x00000000ff057431 */ /* 0x001fe400000001ff */
[----:B------:R-:W-:Y:S01]  /*02a0*/  IMAD.MOV.U32 R4, RZ, RZ, R17 ;  /* 0x000000ffff047224 */ /* 0x000fe200078e0011 */
[----:B------:R0:W1:Y:S06]  /*02b0*/  LDC.64 R6, c[0x4][R0] ;  /* 0x0100000000067b82 */ /* 0x00006c0000000a00 */
[----:B------:R-:W-:-:S07]  /*02c0*/  LEPC R20, `(.L_x_3) ;  /* 0x000000001014794e */ /* 0x000fce0000000000 */
[----:B01----:R-:W-:Y:S05]  /*02d0*/  CALL.ABS.NOINC R6 ;  /* 0x0000000006007343 */ /* 0x003fea0003c00000 */
.L_x_3:
[----:B------:R-:W-:Y:S01]  /*02e0*/  LOP3.LUT R0, R24, 0x3, RZ, 0xc0, !PT ;  /* 0x0000000318007812 */ /* 0x000fe200078ec0ff */
[----:B------:R-:W-:Y:S01]  /*02f0*/  BSSY.RECONVERGENT B0, `(.L_x_4) ;  /* 0x000001a000007945 */ /* 0x000fe20003800200 */
[----:B------:R-:W-:Y:S01]  /*0300*/  IMAD.MOV.U32 R16, RZ, RZ, R4 ;  /* 0x000000ffff107224 */ /* 0x000fe200078e0004 */
[----:B------:R-:W-:Y:S01]  /*0310*/  MOV R4, R24 ;  /* 0x0000001800047202 */ /* 0x000fe20000000f00 */
[----:B------:R-:W-:Y:S01]  /*0320*/  IMAD.MOV.U32 R17, RZ, RZ, R5 ;  /* 0x000000ffff117224 */ /* 0x000fe200078e0005 */
[----:B------:R-:W-:-:S13]  /*0330*/  ISETP.NE.AND P0, PT, R0, 0x3, PT ;  /* 0x000000030000780c */ /* 0x000fda0003f05270 */
[----:B------:R-:W-:Y:S05]  /*0340*/  @!P0 BRA `(.L_x_5) ;  /* 0x0000000000508947 */ /* 0x000fea0003800000 */
[----:B------:R-:W-:Y:S01]  /*0350*/  LOP3.LUT R0, R23, 0x3, RZ, 0xc0, !PT ;  /* 0x0000000317007812 */ /* 0x000fe200078ec0ff */
[----:B------:R-:W-:Y:S01]  /*0360*/  BSSY.RECONVERGENT B1, `(.L_x_6) ;  /* 0x0000011000017945 */ /* 0x000fe20003800200 */
[----:B------:R-:W-:Y:S01]  /*0370*/  IMAD.MOV.U32 R6, RZ, RZ, R16 ;  /* 0x000000ffff067224 */ /* 0x000fe200078e0010 */
[----:B------:R-:W-:Y:S01]  /*0380*/  MOV R3, R23 ;  /* 0x0000001700037202 */ /* 0x000fe20000000f00 */
[----:B------:R-:W-:Y:S02]  /*0390*/  IMAD.MOV.U32 R9, RZ, RZ, R17 ;  /* 0x000000ffff097224 */ /* 0x000fe400078e0011 */
[----:B------:R-:W-:-:S07]  /*03a0*/  IMAD.MOV R0, RZ, RZ, -R0 ;  /* 0x000000ffff007224 */ /* 0x000fce00078e0a00 */
.L_x_7:
[----:B------:R-:W-:-:S05]  /*03b0*/  VIADD R3, R3, 0xffffffff ;  /* 0xffffffff03037836 */ /* 0x000fca0000000000 */
[----:B0-----:R-:W-:-:S04]  /*03c0*/  IADD3 R4, P0, PT, R3, R18, RZ ;  /* 0x0000001203047210 */ /* 0x001fc80007f1e0ff */
[----:B------:R-:W-:-:S05]  /*03d0*/  IADD3.X R5, PT, PT, RZ, R19, RZ, P0, !PT ;  /* 0x00000013ff057210 */ /* 0x000fca00007fe4ff */
[----:B------:R0:W2:Y:S01]  /*03e0*/  LD.E.U8 R7, desc[UR36][R4.64] ;  /* 0x0000002404077980 */ /* 0x0000a2000c101100 */
[----:B------:R-:W-:-:S04]  /*03f0*/  IADD3 R0, PT, PT, R0, 0x1, RZ ;  /* 0x0000000100007810 */ /* 0x000fc80007ffe0ff */
[----:B------:R-:W-:Y:S01]  /*0400*/  ISETP.NE.AND P0, PT, R0, RZ, PT ;  /* 0x000000ff0000720c */ /* 0x000fe20003f05270 */
[----:B0-----:R-:W-:Y:S01]  /*0410*/  IMAD.MOV.U32 R4, RZ, RZ, R6 ;  /* 0x000000ffff047224 */ /* 0x001fe200078e0006 */
[----:B------:R-:W-:Y:S01]  /*0420*/  IADD3 R6, P1, PT, R6, 0x1, RZ ;  /* 0x0000000106067810 */ /* 0x000fe20007f3e0ff */
[----:B------:R-:W-:-:S04]  /*0430*/  IMAD.MOV.U32 R5, RZ, RZ, R9 ;  /* 0x000000ffff057224 */ /* 0x000fc800078e0009 */
[----:B------:R-:W-:Y:S01]  /*0440*/  IMAD.X R9, RZ, RZ, R9, P1 ;  /* 0x000000ffff097224 */ /* 0x000fe200008e0609 */
[----:B--2---:R0:W-:Y:S05]  /*0450*/  ST.E.U8 desc[UR36][R4.64], R7 ;  /* 0x0000000704007985 */ /* 0x0041ea000c101124 */
[----:B------:R-:W-:Y:S05]  /*0460*/  @P0 BRA `(.L_x_7) ;  /* 0xfffffffc00d00947 */ /* 0x000fea000383ffff */
[----:B------:R-:W-:Y:S05]  /*0470*/  BSYNC.RECONVERGENT B1 ;  /* 0x0000000000017941 */ /* 0x000fea0003800200 */
.L_x_6:
[----:B0-----:R-:W-:-:S07]  /*0480*/  VIADD R4, R3, 0xffffffff ;  /* 0xffffffff03047836 */ /* 0x001fce0000000000 */
.L_x_5:
[----:B------:R-:W-:Y:S05]  /*0490*/  BSYNC.RECONVERGENT B0 ;  /* 0x0000000000007941 */ /* 0x000fea0003800200 */
.L_x_4:
[----:B------:R-:W-:Y:S01]  /*04a0*/  MOV R6, 0x8 ;  /* 0x0000000800067802 */ /* 0x000fe20000000f00 */
[----:B------:R-:W-:Y:S01]  /*04b0*/  BSSY.RECONVERGENT B0, `(.L_x_8) ;  /* 0x000002c000007945 */ /* 0x000fe20003800200 */
[----:B------:R-:W-:-:S04]  /*04c0*/  ISETP.GE.U32.AND P0, PT, R24, 0x3, PT ;  /* 0x000000031800780c */ /* 0x000fc80003f06070 */
[----:B------:R-:W0:Y:S09]  /*04d0*/  LDC.64 R6, c[0x4][R6] ;  /* 0x0100000006067b82 */ /* 0x000e320000000a00 */
[----:B------:R-:W-:Y:S05]  /*04e0*/  @!P0 BRA `(.L_x_9) ;  /* 0x0000000000a08947 */ /* 0x000fea0003800000 */
[C---:B------:R-:W-:Y:S02]  /*04f0*/  IADD3 R0, P0, PT, R4.reuse, R18, RZ ;  /* 0x0000001204007210 */ /* 0x040fe40007f1e0ff */
[C---:B------:R-:W-:Y:S01]  /*0500*/  IADD3 R23, PT, PT, -R4.reuse, R23, RZ ;  /* 0x0000001704177210 */ /* 0x040fe20007ffe1ff */
[----:B------:R-:W-:Y:S02]  /*0510*/  VIADD R4, R4, 0x4 ;  /* 0x0000000404047836 */ /* 0x000fe40000000000 */
[----:B------:R-:W-:-:S08]  /*0520*/  IMAD.X R3, RZ, RZ, R19, P0 ;  /* 0x000000ffff037224 */ /* 0x000fd000000e0613 */
.L_x_10:
[----:B------:R-:W-:Y:S01]  /*0530*/  MOV R8, R0 ;  /* 0x0000000000087202 */ /* 0x000fe20000000f00 */
[----:B-1----:R-:W-:-:S05]  /*0540*/  IMAD.MOV.U32 R9, RZ, RZ, R3 ;  /* 0x000000ffff097224 */ /* 0x002fca00078e0003 */
[----:B------:R-:W2:Y:S01]  /*0550*/  LD.E.U8 R5, desc[UR36][R8.64] ;  /* 0x0000002408057980 */ /* 0x000ea2000c101100 */
[----:B------:R-:W-:Y:S01]  /*0560*/  VIADD R11, R23, 0xffffffff ;  /* 0xffffffff170b7836 */ /* 0x000fe20000000000 */
[----:B------:R-:W-:-:S04]  /*0570*/  IADD3 R13, PT, PT, R4, -0x5, RZ ;  /* 0xfffffffb040d7810 */ /* 0x000fc80007ffe0ff */
[----:B------:R-:W-:Y:S02]  /*0580*/  IADD3 R10, P0, PT, R11, R16, RZ ;  /* 0x000000100b0a7210 */ /* 0x000fe40007f1e0ff */
[----:B------:R-:W-:-:S03]  /*0590*/  IADD3 R12, P1, PT, R13, R18, RZ ;  /* 0x000000120d0c7210 */ /* 0x000fc60007f3e0ff */
[----:B------:R-:W-:Y:S02]  /*05a0*/  IMAD.X R11, RZ, RZ, R17, P0 ;  /* 0x000000ffff0b7224 */ /* 0x000fe400000e0611 */
[----:B------:R-:W-:-:S03]  /*05b0*/  IMAD.X R13, RZ, RZ, R19, P1 ;  /* 0x000000ffff0d7224 */ /* 0x000fc600008e0613 */
[----:B--2---:R1:W-:Y:S04]  /*05c0*/  ST.E.U8 desc[UR36][R10.64], R5 ;  /* 0x000000050a007985 */ /* 0x0043e8000c101124 */
[----:B------:R-:W2:Y:S01]  /*05d0*/  LD.E.U8 R21, desc[UR36][R12.64] ;  /* 0x000000240c157980 */ /* 0x000ea2000c101100 */
[----:B------:R-:W-:Y:S02]  /*05e0*/  IADD3 R15, PT, PT, R4, -0x6, RZ ;  /* 0xfffffffa040f7810 */ /* 0x000fe40007ffe0ff */
[----:B------:R-:W-:Y:S02]  /*05f0*/  IADD3 R14, P0, PT, R23, R16, RZ ;  /* 0x00000010170e7210 */ /* 0x000fe40007f1e0ff */
[----:B------:R-:W-:-:S03]  /*0600*/  IADD3 R8, P1, PT, R15, R18, RZ ;  /* 0x000000120f087210 */ /* 0x000fc60007f3e0ff */
[----:B------:R-:W-:Y:S02]  /*0610*/  IMAD.X R15, RZ, RZ, R17, P0 ;  /* 0x000000ffff0f7224 */ /* 0x000fe400000e0611 */
[----:B------:R-:W-:Y:S01]  /*0620*/  IMAD.X R9, RZ, RZ, R19, P1 ;  /* 0x000000ffff097224 */ /* 0x000fe200008e0613 */
[----:B------:R-:W-:Y:S01]  /*0630*/  IADD3 R25, PT, PT, R23, 0x1, RZ ;  /* 0x0000000117197810 */ /* 0x000fe20007ffe0ff */
[----:B------:R-:W-:Y:S01]  /*0640*/  VIADD R27, R4, 0xfffffff9 ;  /* 0xfffffff9041b7836 */ /* 0x000fe20000000000 */
[----:B--2---:R2:W-:Y:S04]  /*0650*/  ST.E.U8 desc[UR36][R14.64], R21 ;  /* 0x000000150e007985 */ /* 0x0045e8000c101124 */
[----:B------:R-:W3:Y:S01]  /*0660*/  LD.E.U8 R9, desc[UR36][R8.64] ;  /* 0x0000002408097980 */ /* 0x000ee2000c101100 */
[----:B-1----:R-:W-:-:S02]  /*0670*/  IADD3 R10, P0, PT, R25, R16, RZ ;  /* 0x00000010190a7210 */ /* 0x002fc40007f1e0ff */
[----:B------:R-:W-:-:S03]  /*0680*/  IADD3 R12, P1, PT, R27, R18, RZ ;  /* 0x000000121b0c7210 */ /* 0x000fc60007f3e0ff */
[----:B------:R-:W-:Y:S01]  /*0690*/  IMAD.X R11, RZ, RZ, R17, P0 ;  /* 0x000000ffff0b7224 */ /* 0x000fe200000e0611 */
[----:B------:R-:W-:Y:S01]  /*06a0*/  IADD3.X R13, PT, PT, RZ, R19, RZ, P1, !PT ;  /* 0x00000013ff0d7210 */ /* 0x000fe20000ffe4ff */
[----:B------:R-:W-:-:S03]  /*06b0*/  VIADD R5, R23, 0x2 ;  /* 0x0000000217057836 */ /* 0x000fc60000000000 */
[----:B---3--:R1:W-:Y:S04]  /*06c0*/  ST.E.U8 desc[UR36][R10.64], R9 ;  /* 0x000000090a007985 */ /* 0x0083e8000c101124 */
[----:B------:R-:W3:Y:S01]  /*06d0*/  LD.E.U8 R13, desc[UR36][R12.64] ;  /* 0x000000240c0d7980 */ /* 0x000ee2000c101100 */
[----:B--2---:R-:W-:Y:S01]  /*06e0*/  IADD3 R14, P0, PT, R5, R16, RZ ;  /* 0x00000010050e7210 */ /* 0x004fe20007f1e0ff */
[----:B------:R-:W-:Y:S01]  /*06f0*/  VIADD R23, R23, 0x4 ;  /* 0x0000000417177836 */ /* 0x000fe20000000000 */
[----:B------:R-:W-:Y:S02]  /*0700*/  IADD3 R4, PT, PT, R4, -0x4, RZ ;  /* 0xfffffffc04047810 */ /* 0x000fe40007ffe0ff */
[----:B------:R-:W-:Y:S01]  /*0710*/  IADD3 R0, P1, PT, R0, -0x4, RZ ;  /* 0xfffffffc00007810 */ /* 0x000fe20007f3e0ff */
[----:B------:R-:W-:Y:S01]  /*0720*/  IMAD.X R15, RZ, RZ, R17, P0 ;  /* 0x000000ffff0f7224 */ /* 0x000fe200000e0611 */
[----:B------:R-:W-:-:S02]  /*0730*/  ISETP.GT.AND P0, PT, R4, 0x3, PT ;  /* 0x000000030400780c */ /* 0x000fc40003f04270 */
[----:B------:R-:W-:Y:S02]  /*0740*/  IADD3.X R3, PT, PT, R3, -0x1, RZ, P1, !PT ;  /* 0xffffffff03037810 */ /* 0x000fe40000ffe4ff */
[----:B---3--:R1:W-:Y:S09]  /*0750*/  ST.E.U8 desc[UR36][R14.64], R13 ;  /* 0x0000000d0e007985 */ /* 0x0083f2000c101124 */
[----:B------:R-:W-:Y:S05]  /*0760*/  @P0 BRA `(.L_x_10) ;  /* 0xfffffffc00700947 */ /* 0x000fea000383ffff */
.L_x_9:
[----:B------:R-:W-:Y:S05]  /*0770*/  BSYNC.RECONVERGENT B0 ;  /* 0x0000000000007941 */ /* 0x000fea0003800200 */
.L_x_8:
[----:B------:R-:W-:Y:S01]  /*0780*/  IMAD.MOV.U32 R4, RZ, RZ, R18 ;  /* 0x000000ffff047224 */ /* 0x000fe200078e0012 */
[----:B------:R-:W-:-:S07]  /*0790*/  MOV R5, R19 ;  /* 0x0000001300057202 */ /* 0x000fce0000000f00 */
[----:B------:R-:W-:-:S07]  /*07a0*/  LEPC R20, `(.L_x_11) ;  /* 0x000000001014794e */ /* 0x000fce0000000000 */
[----:B01----:R-:W-:Y:S05]  /*07b0*/  CALL.ABS.NOINC R6 ;  /* 0x0000000006007343 */ /* 0x003fea0003c00000 */
.L_x_11:
[----:B------:R-:W-:Y:S01]  /*07c0*/  BSSY.RECONVERGENT B0, `(.L_x_12) ;  /* 0x0000010000007945 */ /* 0x000fe20003800200 */
[----:B------:R-:W-:Y:S01]  /*07d0*/  IMAD.MOV.U32 R6, RZ, RZ, 0x3 ;  /* 0x00000003ff067424 */ /* 0x000fe200078e00ff */
[----:B------:R-:W-:Y:S01]  /*07e0*/  MOV R7, 0xffffffff ;  /* 0xffffffff00077802 */ /* 0x000fe20000000f00 */
[----:B------:R-:W-:-:S07]  /*07f0*/  IMAD.MOV.U32 R3, RZ, RZ, RZ ;  /* 0x000000ffff037224 */ /* 0x000fce00078e00ff */
.L_x_13:
[----:B------:R-:W-:-:S05]  /*0800*/  IADD3 R4, P0, PT, R3, R16, RZ ;  /* 0x0000001003047210 */ /* 0x000fca0007f1e0ff */
[----:B------:R-:W-:-:S05]  /*0810*/  IMAD.X R5, RZ, RZ, R17, P0 ;  /* 0x000000ffff057224 */ /* 0x000fca00000e0611 */
[----:B------:R-:W2:Y:S01]  /*0820*/  LD.E.U8 R4, desc[UR36][R4.64] ;  /* 0x0000002404047980 */ /* 0x000ea2000c101100 */
[C---:B------:R-:W-:Y:S01]  /*0830*/  VIADD R8, R6.reuse, 0x1 ;  /* 0x0000000106087836 */ /* 0x040fe20000000000 */
[----:B------:R-:W-:Y:S01]  /*0840*/  PRMT R0, R6, 0x7610, R0 ;  /* 0x0000761006007816 */ /* 0x000fe20000000000 */
[----:B------:R-:W-:Y:S01]  /*0850*/  IMAD.MOV.U32 R10, RZ, RZ, R7 ;  /* 0x000000ffff0a7224 */ /* 0x000fe200078e0007 */
[----:B------:R-:W-:Y:S01]  /*0860*/  MOV R9, R3 ;  /* 0x0000000300097202 */ /* 0x000fe20000000f00 */
[----:B------:R-:W-:Y:S01]  /*0870*/  VIADD R3, R3, 0x1 ;  /* 0x0000000103037836 */ /* 0x000fe20000000000 */
[----:B------:R-:W-:Y:S02]  /*0880*/  PRMT R6, R8, 0x7610, R6 ;  /* 0x0000761008067816 */ /* 0x000fe40000000006 */
[----:B------:R-:W-:Y:S02]  /*0890*/  IADD3 R7, PT, PT, R7, 0x1, RZ ;  /* 0x0000000107077810 */ /* 0x000fe40007ffe0ff */
[----:B--2---:R-:W-:-:S13]  /*08a0*/  ISETP.NE.AND P0, PT, R4, RZ, PT ;  /* 0x000000ff0400720c */ /* 0x004fda0003f05270 */
[----:B------:R-:W-:Y:S05]  /*08b0*/  @P0 BRA `(.L_x_13) ;  /* 0xfffffffc00d00947 */ /* 0x000fea000383ffff */
[----:B------:R-:W-:Y:S05]  /*08c0*/  BSYNC.RECONVERGENT B0 ;  /* 0x0000000000007941 */ /* 0x000fea0003800200 */
.L_x_12:
[----:B------:R-:W-:Y:S01]  /*08d0*/  ISETP.GE.U32.AND P0, PT, R9, 0x2, PT ;  /* 0x000000020900780c */ /* 0x000fe20003f06070 */
[----:B------:R-:W-:Y:S01]  /*08e0*/  BSSY.RECONVERGENT B0, `(.L_x_14) ;  /* 0x0000071000007945 */ /* 0x000fe20003800200 */
[----:B------:R-:W-:-:S11]  /*08f0*/  IMAD.MOV.U32 R3, RZ, RZ, RZ ;  /* 0x000000ffff037224 */ /* 0x000fd600078e00ff */
[----:B------:R-:W-:Y:S05]  /*0900*/  @!P0 BRA `(.L_x_15) ;  /* 0x0000000400b88947 */ /* 0x000fea0003800000 */
[C---:B------:R-:W-:Y:S01]  /*0910*/  IADD3 R3, PT, PT, R9.reuse, -0x2, RZ ;  /* 0xfffffffe09037810 */ /* 0x040fe20007ffe0ff */
[----:B------:R-:W-:Y:S01]  /*0920*/  VIADD R24, R9, 0xffffffff ;  /* 0xffffffff09187836 */ /* 0x000fe20000000000 */
[----:B------:R-:W-:Y:S01]  /*0930*/  BSSY.RECONVERGENT B1, `(.L_x_16) ;  /* 0x0000032000017945 */ /* 0x000fe20003800200 */
[----:B------:R-:W-:Y:S01]  /*0940*/  IMAD.MOV.U32 R7, RZ, RZ, RZ ;  /* 0x000000ffff077224 */ /* 0x000fe200078e00ff */
[----:B------:R-:W-:Y:S01]  /*0950*/  ISETP.GE.U32.AND P1, PT, R3, 0xf, PT ;  /* 0x0000000f0300780c */ /* 0x000fe20003f26070 */
[----:B------:R-:W-:Y:S01]  /*0960*/  IMAD.MOV.U32 R3, RZ, RZ, RZ ;  /* 0x000000ffff037224 */ /* 0x000fe200078e00ff */
[----:B------:R-:W-:-:S04]  /*0970*/  LOP3.LUT R25, R24, 0xf, RZ, 0xc0, !PT ;  /* 0x0000000f18197812 */ /* 0x000fc800078ec0ff */
[----:B------:R-:W-:-:S07]  /*0980*/  ISETP.NE.AND P0, PT, R25, RZ, PT ;  /* 0x000000ff1900720c */ /* 0x000fce0003f05270 */
[----:B------:R-:W-:Y:S06]  /*0990*/  @!P1 BRA `(.L_x_17) ;  /* 0x0000000000ac9947 */ /* 0x000fec0003800000 */
[----:B------:R-:W-:Y:S01]  /*09a0*/  IADD3 R4, P1, PT, R16, 0x7, RZ ;  /* 0x0000000710047810 */ /* 0x000fe20007f3e0ff */
[----:B------:R-:W-:Y:S01]  /*09b0*/  HFMA2 R3, -RZ, RZ, 0, 0 ;  /* 0x00000000ff037431 */ /* 0x000fe200000001ff */
[----:B------:R-:W-:Y:S02]  /*09c0*/  LOP3.LUT R9, R10, 0xfffffff0, RZ, 0xc0, !PT ;  /* 0xfffffff00a097812 */ /* 0x000fe400078ec0ff */
[----:B------:R-:W-:Y:S01]  /*09d0*/  LOP3.LUT R7, R24, 0xfffffff0, RZ, 0xc0, !PT ;  /* 0xfffffff018077812 */ /* 0x000fe200078ec0ff */
[----:B------:R-:W-:Y:S02]  /*09e0*/  IMAD.X R5, RZ, RZ, R17, P1 ;  /* 0x000000ffff057224 */ /* 0x000fe400008e0611 */
[----:B------:R-:W-:-:S07]  /*09f0*/  IMAD.MOV R9, RZ, RZ, -R9 ;  /* 0x000000ffff097224 */ /* 0x000fce00078e0a09 */
.L_x_18:
[----:B------:R-:W2:Y:S04]  /*0a00*/  LD.E.S8 R26, desc[UR36][R4.64+-0x7] ;  /* 0xfffff924041a7980 */ /* 0x000ea8000c101300 */
[----:B------:R-:W3:Y:S04]  /*0a10*/  LD.E.S8 R23, desc[UR36][R4.64+-0x6] ;  /* 0xfffffa2404177980 */ /* 0x000ee8000c101300 */
[----:B------:R-:W4:Y:S04]  /*0a20*/  LD.E.S8 R6, desc[UR36][R4.64+-0x5] ;  /* 0xfffffb2404067980 */ /* 0x000f28000c101300 */
[----:B------:R-:W5:Y:S04]  /*0a30*/  LD.E.S8 R21, desc[UR36][R4.64+-0x4] ;  /* 0xfffffc2404157980 */ /* 0x000f68000c101300 */
        /* <DEDUP_REMOVED lines=9> */
[----:B------:R-:W5:Y:S01]  /*0ad0*/  LD.E.S8 R8, desc[UR36][R4.64+0x6] ;  /* 0x0000062404087980 */ /* 0x000f62000c101300 */
[----:B--2---:R-:W-:-:S03]  /*0ae0*/  IMAD R26, R3, 0x1f, R26 ;  /* 0x0000001f031a7824 */ /* 0x004fc600078e021a */
[----:B------:R-:W2:Y:S01]  /*0af0*/  LD.E.S8 R3, desc[UR36][R4.64+0x7] ;  /* 0x0000072404037980 */ /* 0x000ea2000c101300 */
[----:B---3--:R-:W-:-:S03]  /*0b00*/  IMAD R27, R26, 0x1f, R23 ;  /* 0x0000001f1a1b7824 */ /* 0x008fc600078e0217 */
[----:B------:R0:W3:Y:S01]  /*0b10*/  LD.E.S8 R23, desc[UR36][R4.64+0x8] ;  /* 0x0000082404177980 */ /* 0x0000e2000c101300 */
[----:B------:R-:W-:Y:S01]  /*0b20*/  IADD3 R9, PT, PT, R9, 0x10, RZ ;  /* 0x0000001009097810 */ /* 0x000fe20007ffe0ff */
[----:B----4-:R-:W-:-:S03]  /*0b30*/  IMAD R6, R27, 0x1f, R6 ;  /* 0x0000001f1b067824 */ /* 0x010fc600078e0206 */
[----:B------:R-:W-:Y:S01]  /*0b40*/  ISETP.NE.AND P1, PT, R9, RZ, PT ;  /* 0x000000ff0900720c */ /* 0x000fe20003f25270 */
[----:B-----5:R-:W-:-:S04]  /*0b50*/  IMAD R21, R6, 0x1f, R21 ;  /* 0x0000001f06157824 */ /* 0x020fc800078e0215 */
[----:B------:R-:W-:Y:S01]  /*0b60*/  IMAD R20, R21, 0x1f, R20 ;  /* 0x0000001f15147824 */ /* 0x000fe200078e0214 */
[----:B0-----:R-:W-:-:S03]  /*0b70*/  IADD3 R4, P2, PT, R4, 0x10, RZ ;  /* 0x0000001004047810 */ /* 0x001fc60007f5e0ff */
[----:B------:R-:W-:Y:S02]  /*0b80*/  IMAD R19, R20, 0x1f, R19 ;  /* 0x0000001f14137824 */ /* 0x000fe400078e0213 */
[----:B------:R-:W-:Y:S02]  /*0b90*/  IMAD.X R5, RZ, RZ, R5, P2 ;  /* 0x000000ffff057224 */ /* 0x000fe400010e0605 */
[----:B------:R-:W-:-:S04]  /*0ba0*/  IMAD R18, R19, 0x1f, R18 ;  /* 0x0000001f13127824 */ /* 0x000fc800078e0212 */
[----:B------:R-:W-:-:S04]  /*0bb0*/  IMAD R15, R18, 0x1f, R15 ;  /* 0x0000001f120f7824 */ /* 0x000fc800078e020f */
[----:B------:R-:W-:-:S04]  /*0bc0*/  IMAD R14, R15, 0x1f, R14 ;  /* 0x0000001f0f0e7824 */ /* 0x000fc800078e020e */
[----:B------:R-:W-:-:S04]  /*0bd0*/  IMAD R13, R14, 0x1f, R13 ;  /* 0x0000001f0e0d7824 */ /* 0x000fc800078e020d */
[----:B------:R-:W-:-:S04]  /*0be0*/  IMAD R12, R13, 0x1f, R12 ;  /* 0x0000001f0d0c7824 */ /* 0x000fc800078e020c */
[----:B------:R-:W-:-:S04]  /*0bf0*/  IMAD R11, R12, 0x1f, R11 ;  /* 0x0000001f0c0b7824 */ /* 0x000fc800078e020b */
[----:B------:R-:W-:-:S04]  /*0c00*/  IMAD R11, R11, 0x1f, R10 ;  /* 0x0000001f0b0b7824 */ /* 0x000fc800078e020a */
[----:B------:R-:W-:-:S04]  /*0c10*/  IMAD R8, R11, 0x1f, R8 ;  /* 0x0000001f0b087824 */ /* 0x000fc800078e0208 */
[----:B--2---:R-:W-:-:S04]  /*0c20*/  IMAD R8, R8, 0x1f, R3 ;  /* 0x0000001f08087824 */ /* 0x004fc800078e0203 */
[----:B---3--:R-:W-:Y:S01]  /*0c30*/  IMAD R3, R8, 0x1f, R23 ;  /* 0x0000001f08037824 */ /* 0x008fe200078e0217 */
[----:B------:R-:W-:Y:S06]  /*0c40*/  @P1 BRA `(.L_x_18) ;  /* 0xfffffffc006c1947 */ /* 0x000fec000383ffff */
.L_x_17:
[----:B------:R-:W-:Y:S05]  /*0c50*/  BSYNC.RECONVERGENT B1 ;  /* 0x0000000000017941 */ /* 0x000fea0003800200 */
.L_x_16:
[----:B------:R-:W-:Y:S05]  /*0c60*/  @!P0 BRA `(.L_x_15) ;  /* 0x0000000000e08947 */ /* 0x000fea0003800000 */
[----:B------:R-:W-:Y:S01]  /*0c70*/  ISETP.GE.U32.AND P0, PT, R25, 0x8, PT ;  /* 0x000000081900780c */ /* 0x000fe20003f06070 */
[----:B------:R-:W-:Y:S01]  /*0c80*/  BSSY.RECONVERGENT B1, `(.L_x_19) ;  /* 0x0000017000017945 */ /* 0x000fe20003800200 */
[----:B------:R-:W-:-:S04]  /*0c90*/  LOP3.LUT R8, R24, 0x7, RZ, 0xc0, !PT ;  /* 0x0000000718087812 */ /* 0x000fc800078ec0ff */
[----:B------:R-:W-:-:S07]  /*0ca0*/  ISETP.NE.AND P1, PT, R8, RZ, PT ;  /* 0x000000ff0800720c */ /* 0x000fce0003f25270 */
[----:B------:R-:W-:Y:S06]  /*0cb0*/  @!P0 BRA `(.L_x_20) ;  /* 0x00000000004c8947 */ /* 0x000fec0003800000 */
[----:B------:R-:W-:-:S05]  /*0cc0*/  IADD3 R4, P0, PT, R7, R16, RZ ;  /* 0x0000001007047210 */ /* 0x000fca0007f1e0ff */
[----:B------:R-:W-:-:S05]  /*0cd0*/  IMAD.X R5, RZ, RZ, R17, P0 ;  /* 0x000000ffff057224 */ /* 0x000fca00000e0611 */
[----:B------:R-:W2:Y:S04]  /*0ce0*/  LD.E.S8 R6, desc[UR36][R4.64] ;  /* 0x0000002404067980 */ /* 0x000ea8000c101300 */
[----:B------:R-:W3:Y:S04]  /*0cf0*/  LD.E.S8 R9, desc[UR36][R4.64+0x1] ;  /* 0x0000012404097980 */ /* 0x000ee8000c101300 */
[----:B------:R-:W4:Y:S04]  /*0d00*/  LD.E.S8 R11, desc[UR36][R4.64+0x2] ;  /* 0x00000224040b7980 */ /* 0x000f28000c101300 */
[----:B------:R-:W5:Y:S04]  /*0d10*/  LD.E.S8 R13, desc[UR36][R4.64+0x3] ;  /* 0x00000324040d7980 */ /* 0x000f68000c101300 */
[----:B------:R-:W5:Y:S04]  /*0d20*/  LD.E.S8 R15, desc[UR36][R4.64+0x4] ;  /* 0x00000424040f7980 */ /* 0x000f68000c101300 */
[----:B------:R-:W5:Y:S04]  /*0d30*/  LD.E.S8 R19, desc[UR36][R4.64+0x5] ;  /* 0x0000052404137980 */ /* 0x000f68000c101300 */
[----:B------:R-:W5:Y:S04]  /*0d40*/  LD.E.S8 R21, desc[UR36][R4.64+0x6] ;  /* 0x0000062404157980 */ /* 0x000f68000c101300 */
[----:B------:R-:W5:Y:S01]  /*0d50*/  LD.E.S8 R23, desc[UR36][R4.64+0x7] ;  /* 0x0000072404177980 */ /* 0x000f62000c101300 */
[----:B------:R-:W-:Y:S01]  /*0d60*/  IADD3 R7, PT, PT, R7, 0x8, RZ ;  /* 0x0000000807077810 */ /* 0x000fe20007ffe0ff */
[----:B--2---:R-:W-:-:S04]  /*0d70*/  IMAD R6, R3, 0x1f, R6 ;  /* 0x0000001f03067824 */ /* 0x004fc800078e0206 */
[----:B---3--:R-:W-:-:S04]  /*0d80*/  IMAD R6, R6, 0x1f, R9 ;  /* 0x0000001f06067824 */ /* 0x008fc800078e0209 */
[----:B----4-:R-:W-:-:S04]  /*0d90*/  IMAD R6, R6, 0x1f, R11 ;  /* 0x0000001f06067824 */ /* 0x010fc800078e020b */
[----:B-----5:R-:W-:-:S04]  /*0da0*/  IMAD R6, R6, 0x1f, R13 ;  /* 0x0000001f06067824 */ /* 0x020fc800078e020d */
[----:B------:R-:W-:-:S04]  /*0db0*/  IMAD R6, R6, 0x1f, R15 ;  /* 0x0000001f06067824 */ /* 0x000fc800078e020f */
[----:B------:R-:W-:-:S04]  /*0dc0*/  IMAD R6, R6, 0x1f, R19 ;  /* 0x0000001f06067824 */ /* 0x000fc800078e0213 */
[----:B------:R-:W-:-:S04]  /*0dd0*/  IMAD R6, R6, 0x1f, R21 ;  /* 0x0000001f06067824 */ /* 0x000fc800078e0215 */
[----:B------:R-:W-:-:S07]  /*0de0*/  IMAD R3, R6, 0x1f, R23 ;  /* 0x0000001f06037824 */ /* 0x000fce00078e0217 */
.L_x_20:
[----:B------:R-:W-:Y:S05]  /*0df0*/  BSYNC.RECONVERGENT B1 ;  /* 0x0000000000017941 */ /* 0x000fea0003800200 */
.L_x_19:
[----:B------:R-:W-:Y:S05]  /*0e00*/  @!P1 BRA `(.L_x_15) ;  /* 0x0000000000789947 */ /* 0x000fea0003800000 */
[----:B------:R-:W-:Y:S01]  /*0e10*/  ISETP.GE.U32.AND P0, PT, R8, 0x4, PT ;  /* 0x000000040800780c */ /* 0x000fe20003f06070 */
[----:B------:R-:W-:Y:S01]  /*0e20*/  BSSY.RECONVERGENT B1, `(.L_x_21) ;  /* 0x000000e000017945 */ /* 0x000fe20003800200 */
[----:B------:R-:W-:-:S11]  /*0e30*/  LOP3.LUT P1, RZ, R24, 0x3, RZ, 0xc0, !PT ;  /* 0x0000000318ff7812 */ /* 0x000fd6000782c0ff */
[----:B------:R-:W-:Y:S05]  /*0e40*/  @!P0 BRA `(.L_x_22) ;  /* 0x00000000002c8947 */ /* 0x000fea0003800000 */
[----:B------:R-:W-:-:S05]  /*0e50*/  IADD3 R4, P0, PT, R7, R16, RZ ;  /* 0x0000001007047210 */ /* 0x000fca0007f1e0ff */
[----:B------:R-:W-:-:S05]  /*0e60*/  IMAD.X R5, RZ, RZ, R17, P0 ;  /* 0x000000ffff057224 */ /* 0x000fca00000e0611 */
[----:B------:R-:W2:Y:S04]  /*0e70*/  LD.E.S8 R6, desc[UR36][R4.64] ;  /* 0x0000002404067980 */ /* 0x000ea8000c101300 */
[----:B------:R-:W3:Y:S04]  /*0e80*/  LD.E.S8 R9, desc[UR36][R4.64+0x1] ;  /* 0x0000012404097980 */ /* 0x000ee8000c101300 */
[----:B------:R-:W4:Y:S04]  /*0e90*/  LD.E.S8 R11, desc[UR36][R4.64+0x2] ;  /* 0x00000224040b7980 */ /* 0x000f28000c101300 */
[----:B------:R-:W5:Y:S01]  /*0ea0*/  LD.E.S8 R13, desc[UR36][R4.64+0x3] ;  /* 0x00000324040d7980 */ /* 0x000f62000c101300 */
[----:B------:R-:W-:-:S02]  /*0eb0*/  VIADD R7, R7, 0x4 ;  /* 0x0000000407077836 */ /* 0x000fc40000000000 */
[----:B--2---:R-:W-:-:S04]  /*0ec0*/  IMAD R6, R3, 0x1f, R6 ;  /* 0x0000001f03067824 */ /* 0x004fc800078e0206 */
[----:B---3--:R-:W-:-:S04]  /*0ed0*/  IMAD R6, R6, 0x1f, R9 ;  /* 0x0000001f06067824 */ /* 0x008fc800078e0209 */
[----:B----4-:R-:W-:-:S04]  /*0ee0*/  IMAD R6, R6, 0x1f, R11 ;  /* 0x0000001f06067824 */ /* 0x010fc800078e020b */
[----:B-----5:R-:W-:-:S07]  /*0ef0*/  IMAD R3, R6, 0x1f, R13 ;  /* 0x0000001f06037824 */ /* 0x020fce00078e020d */
.L_x_22:
[----:B------:R-:W-:Y:S05]  /*0f00*/  BSYNC.RECONVERGENT B1 ;  /* 0x0000000000017941 */ /* 0x000fea0003800200 */
.L_x_21:
[----:B------:R-:W-:Y:S05]  /*0f10*/  @!P1 BRA `(.L_x_15) ;  /* 0x0000000000349947 */ /* 0x000fea0003800000 */
[----:B------:R-:W-:Y:S02]  /*0f20*/  IADD3 R7, P0, PT, R7, R16, RZ ;  /* 0x0000001007077210 */ /* 0x000fe40007f1e0ff */
[----:B------:R-:W-:-:S03]  /*0f30*/  LOP3.LUT R0, R0, 0x3, RZ, 0xc0, !PT ;  /* 0x0000000300007812 */ /* 0x000fc600078ec0ff */
[----:B------:R-:W-:Y:S01]  /*0f40*/  IMAD.X R6, RZ, RZ, R17, P0 ;  /* 0x000000ffff067224 */ /* 0x000fe200000e0611 */
[----:B------:R-:W-:-:S07]  /*0f50*/  IADD3 R0, PT, PT, -R0, RZ, RZ ;  /* 0x000000ff00007210 */ /* 0x000fce0007ffe1ff */
.L_x_23:
[----:B------:R-:W-:Y:S01]  /*0f60*/  IMAD.MOV.U32 R4, RZ, RZ, R7 ;  /* 0x000000ffff047224 */ /* 0x000fe200078e0007 */
[----:B------:R-:W-:-:S05]  /*0f70*/  MOV R5, R6 ;  /* 0x0000000600057202 */ /* 0x000fca0000000f00 */
[----:B------:R-:W2:Y:S01]  /*0f80*/  LD.E.S8 R4, desc[UR36][R4.64] ;  /* 0x0000002404047980 */ /* 0x000ea2000c101300 */
[----:B------:R-:W-:Y:S01]  /*0f90*/  VIADD R0, R0, 0x1 ;  /* 0x0000000100007836 */ /* 0x000fe20000000000 */
[----:B------:R-:W-:-:S04]  /*0fa0*/  IADD3 R7, P1, PT, R7, 0x1, RZ ;  /* 0x0000000107077810 */ /* 0x000fc80007f3e0ff */
[----:B------:R-:W-:Y:S01]  /*0fb0*/  ISETP.NE.AND P0, PT, R0, RZ, PT ;  /* 0x000000ff0000720c */ /* 0x000fe20003f05270 */
[----:B------:R-:W-:Y:S02]  /*0fc0*/  IMAD.X R6, RZ, RZ, R6, P1 ;  /* 0x000000ffff067224 */ /* 0x000fe400008e0606 */
[----:B--2---:R-:W-:-:S10]  /*0fd0*/  IMAD R3, R3, 0x1f, R4 ;  /* 0x0000001f03037824 */ /* 0x004fd400078e0204 */
[----:B------:R-:W-:Y:S05]  /*0fe0*/  @P0 BRA `(.L_x_23) ;  /* 0xfffffffc00dc0947 */ /* 0x000fea000383ffff */
.L_x_15:
[----:B------:R-:W-:Y:S05]  /*0ff0*/  BSYNC.RECONVERGENT B0 ;  /* 0x0000000000007941 */ /* 0x000fea0003800200 */
.L_x_14:
[----:B------:R-:W0:Y:S01]  /*1000*/  LDC R10, c[0x0][0x380] ;  /* 0x0000e000ff0a7b82 */ /* 0x000e220000000800 */
[----:B------:R-:W-:Y:S01]  /*1010*/  BSSY.RECONVERGENT B7, `(.L_x_24) ;  /* 0x000019c000077945 */ /* 0x000fe20003800200 */
[----:B0-----:R-:W-:-:S13]  /*1020*/  ISETP.NE.AND P0, PT, R3, R10, PT ;  /* 0x0000000a0300720c */ /* 0x001fda0003f05270 */
[----:B------:R-:W-:Y:S05]  /*1030*/  @P0 BRA `(.L_x_25) ;  /* 0x0000000000300947 */ /* 0x000fea0003800000 */
[----:B------:R-:W-:Y:S01]  /*1040*/  MOV R0, 0x10 ;  /* 0x0000001000007802 */ /* 0x000fe20000000f00 */
[----:B------:R0:W-:Y:S01]  /*1050*/  STL [R1+0x8], R10 ;  /* 0x0000080a01007387 */ /* 0x0001e20000100800 */
[----:B------:R-:W1:Y:S01]  /*1060*/  LDCU.64 UR4, c[0x4][0x18] ;  /* 0x01000300ff0477ac */ /* 0x000e620008000a00 */
[----:B------:R-:W-:Y:S01]  /*1070*/  IMAD.MOV.U32 R6, RZ, RZ, R22 ;  /* 0x000000ffff067224 */ /* 0x000fe200078e0016 */
[----:B------:R0:W2:Y:S01]  /*1080*/  LDC.64 R8, c[0x4][R0] ;  /* 0x0100000000087b82 */ /* 0x0000a20000000a00 */
[----:B------:R0:W-:Y:S01]  /*1090*/  STL.64 [R1], R16 ;  /* 0x0000001001007387 */ /* 0x0001e20000100a00 */
[----:B------:R-:W-:Y:S02]  /*10a0*/  MOV R7, R2 ;  /* 0x0000000200077202 */ /* 0x000fe40000000f00 */
[----:B-1----:R-:W-:Y:S01]  /*10b0*/  MOV R4, UR4 ;  /* 0x0000000400047c02 */ /* 0x002fe20008000f00 */
[----:B0-----:R-:W-:-:S07]  /*10c0*/  IMAD.U32 R5, RZ, RZ, UR5 ;  /* 0x00000005ff057e24 */ /* 0x001fce000f8e00ff */
[----:B------:R-:W-:-:S07]  /*10d0*/  LEPC R20, `(.L_x_26) ;  /* 0x000000001014794e */ /* 0x000fce0000000000 */
[----:B--2---:R-:W-:Y:S05]  /*10e0*/  CALL.ABS.NOINC R8 ;  /* 0x0000000008007343 */ /* 0x004fea0003c00000 */
.L_x_26:
[----:B------:R-:W-:Y:S05]  /*10f0*/  BRA `(.L_x_27) ;  /* 0x0000001800347947 */ /* 0x000fea0003800000 */
.L_x_25:
[----:B------:R-:W-:Y:S01]  /*1100*/  BSSY.RECONVERGENT B0, `(.L_x_28) ;  /* 0x000000f000007945 */ /* 0x000fe20003800200 */
[----:B------:R-:W-:Y:S01]  /*1110*/  IMAD.MOV.U32 R3, RZ, RZ, RZ ;  /* 0x000000ffff037224 */ /* 0x000fe200078e00ff */
[----:B------:R-:W-:Y:S01]  /*1120*/  MOV R4, 0xffffffff ;  /* 0xffffffff00047802 */ /* 0x000fe20000000f00 */
[----:B------:R-:W-:-:S07]  /*1130*/  IMAD.MOV.U32 R0, RZ, RZ, 0x1 ;  /* 0x00000001ff007424 */ /* 0x000fce00078e00ff */
.L_x_29:
[----:B------:R-:W-:-:S05]  /*1140*/  IADD3 R18, P0, PT, R3, R16, RZ ;  /* 0x0000001003127210 */ /* 0x000fca0007f1e0ff */
[----:B------:R-:W-:-:S05]  /*1150*/  IMAD.X R19, RZ, RZ, R17, P0 ;  /* 0x000000ffff137224 */ /* 0x000fca00000e0611 */
[----:B------:R-:W2:Y:S01]  /*1160*/  LD.E.U8 R5, desc[UR36][R18.64] ;  /* 0x0000002412057980 */ /* 0x000ea2000c101100 */
[----:B------:R-:W-:Y:S01]  /*1170*/  IMAD.MOV.U32 R23, RZ, RZ, R3 ;  /* 0x000000ffff177224 */ /* 0x000fe200078e0003 */
[----:B------:R-:W-:Y:S01]  /*1180*/  MOV R26, R0 ;  /* 0x00000000001a7202 */ /* 0x000fe20000000f00 */
[----:B------:R-:W-:Y:S01]  /*1190*/  IMAD.MOV.U32 R27, RZ, RZ, R4 ;  /* 0x000000ffff1b7224 */ /* 0x000fe200078e0004 */
[----:B------:R-:W-:Y:S01]  /*11a0*/  IADD3 R0, PT, PT, R0, 0x1, RZ ;  /* 0x0000000100007810 */ /* 0x000fe20007ffe0ff */
[----:B------:R-:W-:Y:S02]  /*11b0*/  VIADD R3, R3, 0x1 ;  /* 0x0000000103037836 */ /* 0x000fe40000000000 */
[----:B------:R-:W-:Y:S01]  /*11c0*/  VIADD R4, R4, 0x1 ;  /* 0x0000000104047836 */ /* 0x000fe20000000000 */
[----:B--2---:R-:W-:-:S13]  /*11d0*/  ISETP.NE.AND P0, PT, R5, RZ, PT ;  /* 0x000000ff0500720c */ /* 0x004fda0003f05270 */
[----:B------:R-:W-:Y:S05]  /*11e0*/  @P0 BRA `(.L_x_29) ;  /* 0xfffffffc00d40947 */ /* 0x000fea000383ffff */
[----:B------:R-:W-:Y:S05]  /*11f0*/  BSYNC.RECONVERGENT B0 ;  /* 0x0000000000007941 */ /* 0x000fea0003800200 */
.L_x_28:
[----:B------:R-:W-:Y:S01]  /*1200*/  MOV R0, 0x0 ;  /* 0x0000000000007802 */ /* 0x000fe20000000f00 */
[----:B------:R-:W-:Y:S02]  /*1210*/  HFMA2 R5, -RZ, RZ, 0, 0 ;  /* 0x00000000ff057431 */ /* 0x000fe400000001ff */
[----:B------:R-:W-:Y:S01]  /*1220*/  IMAD.MOV.U32 R4, RZ, RZ, R23 ;  /* 0x000000ffff047224 */ /* 0x000fe200078e0017 */
[----:B------:R0:W1:Y:S06]  /*1230*/  LDC.64 R6, c[0x4][R0] ;  /* 0x0100000000067b82 */ /* 0x00006c0000000a00 */
[----:B------:R-:W-:-:S07]  /*1240*/  LEPC R20, `(.L_x_30) ;  /* 0x000000001014794e */ /* 0x000fce0000000000 */
[----:B01----:R-:W-:Y:S05]  /*1250*/  CALL.ABS.NOINC R6 ;  /* 0x0000000006007343 */ /* 0x003fea0003c00000 */
.L_x_30:
[----:B------:R-:W-:Y:S01]  /*1260*/  ISETP.NE.AND P0, PT, R23, RZ, PT ;  /* 0x000000ff1700720c */ /* 0x000fe20003f05270 */
[----:B------:R-:W-:Y:S01]  /*1270*/  BSSY.RECONVERGENT B2, `(.L_x_31) ;  /* 0x000008f000027945 */ /* 0x000fe20003800200 */
[----:B------:R-:W-:Y:S02]  /*1280*/  IMAD.MOV.U32 R25, RZ, RZ, R4 ;  /* 0x000000ffff197224 */ /* 0x000fe400078e0004 */
[----:B------:R-:W-:-:S09]  /*1290*/  IMAD.MOV.U32 R24, RZ, RZ, R5 ;  /* 0x000000ffff187224 */ /* 0x000fd200078e0005 */
[----:B------:R-:W-:Y:S05]  /*12a0*/  @!P0 BRA `(.L_x_32) ;  /* 0x00000008002c8947 */ /* 0x000fea0003800000 */
[----:B------:R-:W-:Y:S01]  /*12b0*/  ISETP.GE.U32.AND P0, PT, R23, 0x4, PT ;  /* 0x000000041700780c */ /* 0x000fe20003f06070 */
[----:B------:R-:W-:Y:S01]  /*12c0*/  BSSY.RECONVERGENT B1, `(.L_x_33) ;  /* 0x0000075000017945 */ /* 0x000fe20003800200 */
[----:B------:R-:W-:-:S11]  /*12d0*/  MOV R0, RZ ;  /* 0x000000ff00007202 */ /* 0x000fd60000000f00 */
[----:B------:R-:W-:Y:S05]  /*12e0*/  @!P0 BRA `(.L_x_34) ;  /* 0x0000000400c88947 */ /* 0x000fea0003800000 */
[----:B------:R-:W-:Y:S01]  /*12f0*/  LOP3.LUT R3, R23, 0xfffffffc, RZ, 0xc0, !PT ;  /* 0xfffffffc17037812 */ /* 0x000fe200078ec0ff */
[----:B------:R-:W-:Y:S01]  /*1300*/  BSSY.RELIABLE B0, `(.L_x_35) ;  /* 0x000005d000007945 */ /* 0x000fe20003800100 */
[----:B------:R-:W-:Y:S02]  /*1310*/  IADD3 R4, P1, PT, R16, 0x1, RZ ;  /* 0x0000000110047810 */ /* 0x000fe40007f3e0ff */
[----:B------:R-:W-:Y:S01]  /*1320*/  IADD3 R6, P2, PT, R25, 0x3, RZ ;  /* 0x0000000319067810 */ /* 0x000fe20007f5e0ff */
[----:B------:R-:W-:Y:S01]  /*1330*/  IMAD.MOV R3, RZ, RZ, -R3 ;  /* 0x000000ffff037224 */ /* 0x000fe200078e0a03 */
[----:B------:R-:W-:Y:S01]  /*1340*/  LOP3.LUT R0, R23, 0x7ffffffc, RZ, 0xc0, !PT ;  /* 0x7ffffffc17007812 */ /* 0x000fe200078ec0ff */
[----:B------:R-:W-:Y:S01]  /*1350*/  IMAD.X R5, RZ, RZ, R17, P1 ;  /* 0x000000ffff057224 */ /* 0x000fe200008e0611 */
[----:B------:R-:W-:Y:S02]  /*1360*/  IADD3.X R7, PT, PT, RZ, R24, RZ, P2, !PT ;  /* 0x00000018ff077210 */ /* 0x000fe400017fe4ff */
[----:B------:R-:W-:-:S13]  /*1370*/  ISETP.GE.AND P0, PT, R3, RZ, PT ;  /* 0x000000ff0300720c */ /* 0x000fda0003f06270 */
[----:B------:R-:W-:Y:S05]  /*1380*/  @P0 BRA `(.L_x_36) ;  /* 0x0000000400500947 */ /* 0x000fea0003800000 */
[----:B------:R-:W-:Y:S01]  /*1390*/  IMAD.MOV R8, RZ, RZ, -R3 ;  /* 0x000000ffff087224 */ /* 0x000fe200078e0a03 */
[----:B------:R-:W-:Y:S01]  /*13a0*/  BSSY.RECONVERGENT B3, `(.L_x_37) ;  /* 0x0000030000037945 */ /* 0x000fe20003800200 */
[----:B------:R-:W-:-:S03]  /*13b0*/  PLOP3.LUT P0, PT, PT, PT, PT, 0x80, 0x8 ;  /* 0x000000000008781c */ /* 0x000fc60003f0f070 */
[----:B------:R-:W-:-:S13]  /*13c0*/  ISETP.GT.AND P1, PT, R8, 0xc, PT ;  /* 0x0000000c0800780c */ /* 0x000fda0003f24270 */
[----:B------:R-:W-:Y:S05]  /*13d0*/  @!P1 BRA `(.L_x_38) ;  /* 0x0000000000b09947 */ /* 0x000fea0003800000 */
[----:B------:R-:W-:-:S13]  /*13e0*/  PLOP3.LUT P0, PT, PT, PT, PT, 0x8, 0x80 ;  /* 0x000000000080781c */ /* 0x000fda0003f0e170 */
.L_x_39:
[----:B------:R-:W2:Y:S04]  /*13f0*/  LD.E.U8 R9, desc[UR36][R4.64+-0x1] ;  /* 0xffffff2404097980 */ /* 0x000ea8000c101100 */
[----:B--2---:R0:W-:Y:S04]  /*1400*/  ST.E.U8 desc[UR36][R6.64+-0x3], R9 ;  /* 0xfffffd0906007985 */ /* 0x0041e8000c101124 */
[----:B------:R-:W2:Y:S04]  /*1410*/  LD.E.U8 R11, desc[UR36][R4.64] ;  /* 0x00000024040b7980 */ /* 0x000ea8000c101100 */
[----:B--2---:R1:W-:Y:S04]  /*1420*/  ST.E.U8 desc[UR36][R6.64+-0x2], R11 ;  /* 0xfffffe0b06007985 */ /* 0x0043e8000c101124 */
[----:B------:R-:W2:Y:S04]  /*1430*/  LD.E.U8 R13, desc[UR36][R4.64+0x1] ;  /* 0x00000124040d7980 */ /* 0x000ea8000c101100 */
[----:B--2---:R2:W-:Y:S04]  /*1440*/  ST.E.U8 desc[UR36][R6.64+-0x1], R13 ;  /* 0xffffff0d06007985 */ /* 0x0045e8000c101124 */
[----:B------:R-:W3:Y:S04]  /*1450*/  LD.E.U8 R15, desc[UR36][R4.64+0x2] ;  /* 0x00000224040f7980 */ /* 0x000ee8000c101100 */
[----:B---3--:R3:W-:Y:S04]  /*1460*/  ST.E.U8 desc[UR36][R6.64], R15 ;  /* 0x0000000f06007985 */ /* 0x0087e8000c101124 */
[----:B------:R-:W4:Y:S04]  /*1470*/  LD.E.U8 R21, desc[UR36][R4.64+0x3] ;  /* 0x0000032404157980 */ /* 0x000f28000c101100 */
[----:B----4-:R4:W-:Y:S04]  /*1480*/  ST.E.U8 desc[UR36][R6.64+0x1], R21 ;  /* 0x0000011506007985 */ /* 0x0109e8000c101124 */
[----:B------:R-:W5:Y:S04]  /*1490*/  LD.E.U8 R29, desc[UR36][R4.64+0x4] ;  /* 0x00000424041d7980 */ /* 0x000f68000c101100 */
[----:B-----5:R5:W-:Y:S04]  /*14a0*/  ST.E.U8 desc[UR36][R6.64+0x2], R29 ;  /* 0x0000021d06007985 */ /* 0x020be8000c101124 */
[----:B0-----:R-:W2:Y:S04]  /*14b0*/  LD.E.U8 R9, desc[UR36][R4.64+0x5] ;  /* 0x0000052404097980 */ /* 0x001ea8000c101100 */
[----:B--2---:R0:W-:Y:S04]  /*14c0*/  ST.E.U8 desc[UR36][R6.64+0x3], R9 ;  /* 0x0000030906007985 */ /* 0x0041e8000c101124 */
[----:B-1----:R-:W2:Y:S04]  /*14d0*/  LD.E.U8 R11, desc[UR36][R4.64+0x6] ;  /* 0x00000624040b7980 */ /* 0x002ea8000c101100 */
[----:B--2---:R1:W-:Y:S04]  /*14e0*/  ST.E.U8 desc[UR36][R6.64+0x4], R11 ;  /* 0x0000040b06007985 */ /* 0x0043e8000c101124 */
[----:B------:R-:W2:Y:S04]  /*14f0*/  LD.E.U8 R13, desc[UR36][R4.64+0x7] ;  /* 0x00000724040d7980 */ /* 0x000ea8000c101100 */
[----:B--2---:R2:W-:Y:S04]  /*1500*/  ST.E.U8 desc[UR36][R6.64+0x5], R13 ;  /* 0x0000050d06007985 */ /* 0x0045e8000c101124 */
[----:B---3--:R-:W3:Y:S04]  /*1510*/  LD.E.U8 R15, desc[UR36][R4.64+0x8] ;  /* 0x00000824040f7980 */ /* 0x008ee8000c101100 */
[----:B---3--:R3:W-:Y:S04]  /*1520*/  ST.E.U8 desc[UR36][R6.64+0x6], R15 ;  /* 0x0000060f06007985 */ /* 0x0087e8000c101124 */
[----:B----4-:R-:W4:Y:S04]  /*1530*/  LD.E.U8 R21, desc[UR36][R4.64+0x9] ;  /* 0x0000092404157980 */ /* 0x010f28000c101100 */
[----:B----4-:R-:W-:Y:S04]  /*1540*/  ST.E.U8 desc[UR36][R6.64+0x7], R21 ;  /* 0x0000071506007985 */ /* 0x010fe8000c101124 */
[----:B-----5:R-:W4:Y:S04]  /*1550*/  LD.E.U8 R29, desc[UR36][R4.64+0xa] ;  /* 0x00000a24041d7980 */ /* 0x020f28000c101100 */
[----:B----4-:R-:W-:Y:S04]  /*1560*/  ST.E.U8 desc[UR36][R6.64+0x8], R29 ;  /* 0x0000081d06007985 */ /* 0x010fe8000c101124 */
[----:B0-----:R-:W4:Y:S04]  /*1570*/  LD.E.U8 R9, desc[UR36][R4.64+0xb] ;  /* 0x00000b2404097980 */ /* 0x001f28000c101100 */
[----:B----4-:R0:W-:Y:S04]  /*1580*/  ST.E.U8 desc[UR36][R6.64+0x9], R9 ;  /* 0x0000090906007985 */ /* 0x0101e8000c101124 */
[----:B-1----:R-:W4:Y:S04]  /*1590*/  LD.E.U8 R11, desc[UR36][R4.64+0xc] ;  /* 0x00000c24040b7980 */ /* 0x002f28000c101100 */
[----:B----4-:R-:W-:Y:S04]  /*15a0*/  ST.E.U8 desc[UR36][R6.64+0xa], R11 ;  /* 0x00000a0b06007985 */ /* 0x010fe8000c101124 */
[----:B--2---:R-:W2:Y:S01]  /*15b0*/  LD.E.U8 R13, desc[UR36][R4.64+0xd] ;  /* 0x00000d24040d7980 */ /* 0x004ea2000c101100 */
[----:B------:R-:W-:-:S05]  /*15c0*/  VIADD R3, R3, 0x10 ;  /* 0x0000001003037836 */ /* 0x000fca0000000000 */
[----:B------:R-:W-:Y:S01]  /*15d0*/  ISETP.GE.AND P1, PT, R3, -0xc, PT ;  /* 0xfffffff40300780c */ /* 0x000fe20003f26270 */
[----:B--2---:R-:W-:Y:S04]  /*15e0*/  ST.E.U8 desc[UR36][R6.64+0xb], R13 ;  /* 0x00000b0d06007985 */ /* 0x004fe8000c101124 */
[----:B---3--:R1:W2:Y:S01]  /*15f0*/  LD.E.U8 R15, desc[UR36][R4.64+0xe] ;  /* 0x00000e24040f7980 */ /* 0x0082a2000c101100 */
[----:B------:R-:W-:Y:S02]  /*1600*/  IADD3 R8, P3, PT, R6, 0x10, RZ ;  /* 0x0000001006087810 */ /* 0x000fe40007f7e0ff */
[----:B------:R-:W-:-:S03]  /*1610*/  IADD3 R10, P2, PT, R4, 0x10, RZ ;  /* 0x00000010040a7810 */ /* 0x000fc60007f5e0ff */
[----:B0-----:R-:W-:Y:S01]  /*1620*/  IMAD.X R9, RZ, RZ, R7, P3 ;  /* 0x000000ffff097224 */ /* 0x001fe200018e0607 */
[----:B------:R-:W-:Y:S01]  /*1630*/  IADD3.X R21, PT, PT, RZ, R5, RZ, P2, !PT ;  /* 0x00000005ff157210 */ /* 0x000fe200017fe4ff */
[----:B-1----:R-:W-:-:S03]  /*1640*/  IMAD.MOV.U32 R4, RZ, RZ, R10 ;  /* 0x000000ffff047224 */ /* 0x002fc600078e000a */
[----:B------:R-:W-:Y:S01]  /*1650*/  MOV R5, R21 ;  /* 0x0000001500057202 */ /* 0x000fe20000000f00 */
[----:B--2---:R0:W-:Y:S02]  /*1660*/  ST.E.U8 desc[UR36][R6.64+0xc], R15 ;  /* 0x00000c0f06007985 */ /* 0x0041e4000c101124 */
[----:B0-----:R-:W-:Y:S02]  /*1670*/  IMAD.MOV.U32 R6, RZ, RZ, R8 ;  /* 0x000000ffff067224 */ /* 0x001fe400078e0008 */
[----:B------:R-:W-:Y:S01]  /*1680*/  IMAD.MOV.U32 R7, RZ, RZ, R9 ;  /* 0x000000ffff077224 */ /* 0x000fe200078e0009 */
[----:B------:R-:W-:Y:S06]  /*1690*/  @!P1 BRA `(.L_x_39) ;  /* 0xfffffffc00549947 */ /* 0x000fec000383ffff */
.L_x_38:
[----:B------:R-:W-:Y:S05]  /*16a0*/  BSYNC.RECONVERGENT B3 ;  /* 0x0000000000037941 */ /* 0x000fea0003800200 */
.L_x_37:
[----:B------:R-:W-:Y:S01]  /*16b0*/  IADD3 R8, PT, PT, -R3, RZ, RZ ;  /* 0x000000ff03087210 */ /* 0x000fe20007ffe1ff */
[----:B------:R-:W-:Y:S03]  /*16c0*/  BSSY.RECONVERGENT B3, `(.L_x_40) ;  /* 0x000001d000037945 */ /* 0x000fe60003800200 */
[----:B------:R-:W-:-:S13]  /*16d0*/  ISETP.GT.AND P1, PT, R8, 0x4, PT ;  /* 0x000000040800780c */ /* 0x000fda0003f24270 */
[----:B------:R-:W-:Y:S05]  /*16e0*/  @!P1 BRA `(.L_x_41) ;  /* 0x0000000000689947 */ /* 0x000fea0003800000 */
[----:B------:R-:W2:Y:S04]  /*16f0*/  LD.E.U8 R9, desc[UR36][R4.64+-0x1] ;  /* 0xffffff2404097980 */ /* 0x000ea8000c101100 */
[----:B--2---:R0:W-:Y:S04]  /*1700*/  ST.E.U8 desc[UR36][R6.64+-0x3], R9 ;  /* 0xfffffd0906007985 */ /* 0x0041e8000c101124 */
[----:B------:R-:W2:Y:S04]  /*1710*/  LD.E.U8 R11, desc[UR36][R4.64] ;  /* 0x00000024040b7980 */ /* 0x000ea8000c101100 */
[----:B--2---:R1:W-:Y:S04]  /*1720*/  ST.E.U8 desc[UR36][R6.64+-0x2], R11 ;  /* 0xfffffe0b06007985 */ /* 0x0043e8000c101124 */
[----:B------:R-:W2:Y:S04]  /*1730*/  LD.E.U8 R13, desc[UR36][R4.64+0x1] ;  /* 0x00000124040d7980 */ /* 0x000ea8000c101100 */
[----:B--2---:R-:W-:Y:S04]  /*1740*/  ST.E.U8 desc[UR36][R6.64+-0x1], R13 ;  /* 0xffffff0d06007985 */ /* 0x004fe8000c101124 */
[----:B------:R-:W2:Y:S04]  /*1750*/  LD.E.U8 R15, desc[UR36][R4.64+0x2] ;  /* 0x00000224040f7980 */ /* 0x000ea8000c101100 */
[----:B--2---:R2:W-:Y:S04]  /*1760*/  ST.E.U8 desc[UR36][R6.64], R15 ;  /* 0x0000000f06007985 */ /* 0x0045e8000c101124 */
[----:B------:R-:W3:Y:S04]  /*1770*/  LD.E.U8 R21, desc[UR36][R4.64+0x3] ;  /* 0x0000032404157980 */ /* 0x000ee8000c101100 */
[----:B---3--:R-:W-:Y:S04]  /*1780*/  ST.E.U8 desc[UR36][R6.64+0x1], R21 ;  /* 0x0000011506007985 */ /* 0x008fe8000c101124 */
[----:B------:R-:W3:Y:S04]  /*1790*/  LD.E.U8 R29, desc[UR36][R4.64+0x4] ;  /* 0x00000424041d7980 */ /* 0x000ee8000c101100 */
[----:B---3--:R-:W-:Y:S04]  /*17a0*/  ST.E.U8 desc[UR36][R6.64+0x2], R29 ;  /* 0x0000021d06007985 */ /* 0x008fe8000c101124 */
[----:B0-----:R-:W3:Y:S01]  /*17b0*/  LD.E.U8 R9, desc[UR36][R4.64+0x5] ;  /* 0x0000052404097980 */ /* 0x001ee2000c101100 */
[----:B------:R-:W-:-:S02]  /*17c0*/  IADD3 R10, P1, PT, R4, 0x8, RZ ;  /* 0x00000008040a7810 */ /* 0x000fc40007f3e0ff */
[----:B------:R-:W-:Y:S01]  /*17d0*/  IADD3 R8, P2, PT, R6, 0x8, RZ ;  /* 0x0000000806087810 */ /* 0x000fe20007f5e0ff */
[----:B---3--:R-:W-:Y:S04]  /*17e0*/  ST.E.U8 desc[UR36][R6.64+0x3], R9 ;  /* 0x0000030906007985 */ /* 0x008fe8000c101124 */
[----:B-1----:R0:W3:Y:S01]  /*17f0*/  LD.E.U8 R11, desc[UR36][R4.64+0x6] ;  /* 0x00000624040b7980 */ /* 0x0020e2000c101100 */
[----:B--2---:R-:W-:Y:S01]  /*1800*/  IMAD.X R15, RZ, RZ, R5, P1 ;  /* 0x000000ffff0f7224 */ /* 0x004fe200008e0605 */
[----:B------:R-:W-:Y:S01]  /*1810*/  PLOP3.LUT P0, PT, PT, PT, PT, 0x8, 0x80 ;  /* 0x000000000080781c */ /* 0x000fe20003f0e170 */
[----:B------:R-:W-:Y:S01]  /*1820*/  IMAD.X R13, RZ, RZ, R7, P2 ;  /* 0x000000ffff0d7224 */ /* 0x000fe200010e0607 */
[----:B------:R-:W-:Y:S01]  /*1830*/  IADD3 R3, PT, PT, R3, 0x8, RZ ;  /* 0x0000000803037810 */ /* 0x000fe20007ffe0ff */
[----:B0-----:R-:W-:-:S02]  /*1840*/  IMAD.MOV.U32 R4, RZ, RZ, R10 ;  /* 0x000000ffff047224 */ /* 0x001fc400078e000a */
[----:B------:R-:W-:Y:S01]  /*1850*/  IMAD.MOV.U32 R5, RZ, RZ, R15 ;  /* 0x000000ffff057224 */ /* 0x000fe200078e000f */
[----:B---3--:R0:W-:Y:S02]  /*1860*/  ST.E.U8 desc[UR36][R6.64+0x4], R11 ;  /* 0x0000040b06007985 */ /* 0x0081e4000c101124 */
[----:B0-----:R-:W-:Y:S01]  /*1870*/  MOV R6, R8 ;  /* 0x0000000800067202 */ /* 0x001fe20000000f00 */
[----:B------:R-:W-:-:S07]  /*1880*/  IMAD.MOV.U32 R7, RZ, RZ, R13 ;  /* 0x000000ffff077224 */ /* 0x000fce00078e000d */
.L_x_41:
[----:B------:R-:W-:Y:S05]  /*1890*/  BSYNC.RECONVERGENT B3 ;  /* 0x0000000000037941 */ /* 0x000fea0003800200 */
.L_x_40:
[----:B------:R-:W-:-:S13]  /*18a0*/  ISETP.NE.OR P0, PT, R3, RZ, P0 ;  /* 0x000000ff0300720c */ /* 0x000fda0000705670 */
[----:B------:R-:W-:Y:S05]  /*18b0*/  @!P0 BREAK.RELIABLE B0 ;  /* 0x0000000000008942 */ /* 0x000fea0003800100 */
[----:B------:R-:W-:Y:S05]  /*18c0*/  @!P0 BRA `(.L_x_34) ;  /* 0x0000000000508947 */ /* 0x000fea0003800000 */
.L_x_36:
[----:B------:R-:W-:Y:S05]  /*18d0*/  BSYNC.RELIABLE B0 ;  /* 0x0000000000007941 */ /* 0x000fea0003800100 */
.L_x_35:
[----:B------:R-:W2:Y:S04]  /*18e0*/  LD.E.U8 R9, desc[UR36][R4.64+-0x1] ;  /* 0xffffff2404097980 */ /* 0x000ea8000c101100 */
[----:B--2---:R0:W-:Y:S04]  /*18f0*/  ST.E.U8 desc[UR36][R6.64+-0x3], R9 ;  /* 0xfffffd0906007985 */ /* 0x0041e8000c101124 */
[----:B------:R-:W2:Y:S04]  /*1900*/  LD.E.U8 R11, desc[UR36][R4.64] ;  /* 0x00000024040b7980 */ /* 0x000ea8000c101100 */
[----:B--2---:R-:W-:Y:S04]  /*1910*/  ST.E.U8 desc[UR36][R6.64+-0x2], R11 ;  /* 0xfffffe0b06007985 */ /* 0x004fe8000c101124 */
[----:B------:R-:W2:Y:S01]  /*1920*/  LD.E.U8 R13, desc[UR36][R4.64+0x1] ;  /* 0x00000124040d7980 */ /* 0x000ea2000c101100 */
[----:B------:R-:W-:-:S05]  /*1930*/  VIADD R3, R3, 0x4 ;  /* 0x0000000403037836 */ /* 0x000fca0000000000 */
[----:B------:R-:W-:Y:S01]  /*1940*/  ISETP.NE.AND P0, PT, R3, RZ, PT ;  /* 0x000000ff0300720c */ /* 0x000fe20003f05270 */
[----:B--2---:R-:W-:Y:S04]  /*1950*/  ST.E.U8 desc[UR36][R6.64+-0x1], R13 ;  /* 0xffffff0d06007985 */ /* 0x004fe8000c101124 */
[----:B------:R1:W2:Y:S01]  /*1960*/  LD.E.U8 R15, desc[UR36][R4.64+0x2] ;  /* 0x00000224040f7980 */ /* 0x0002a2000c101100 */
        /* <DEDUP_REMOVED lines=9> */
[----:B------:R-:W-:Y:S06]  /*1a00*/  @P0 BRA `(.L_x_35) ;  /* 0xfffffffc00b40947 */ /* 0x000fec000383ffff */
.L_x_34:
[----:B------:R-:W-:Y:S05]  /*1a10*/  BSYNC.RECONVERGENT B1 ;  /* 0x0000000000017941 */ /* 0x000fea0003800200 */
.L_x_33:
[----:B------:R-:W-:-:S13]  /*1a20*/  LOP3.LUT P0, R3, R23, 0x3, RZ, 0xc0, !PT ;  /* 0x0000000317037812 */ /* 0x000fda000780c0ff */
[----:B------:R-:W-:Y:S05]  /*1a30*/  @!P0 BRA `(.L_x_32) ;  /* 0x0000000000488947 */ /* 0x000fea0003800000 */
[C---:B------:R-:W-:Y:S02]  /*1a40*/  IADD3 R8, P0, PT, R0.reuse, R25, RZ ;  /* 0x0000001900087210 */ /* 0x040fe40007f1e0ff */
[----:B------:R-:W-:Y:S02]  /*1a50*/  IADD3 R6, P1, PT, R0, R16, RZ ;  /* 0x0000001000067210 */ /* 0x000fe40007f3e0ff */
[----:B------:R-:W-:Y:S01]  /*1a60*/  IADD3 R0, PT, PT, -R3, RZ, RZ ;  /* 0x000000ff03007210 */ /* 0x000fe20007ffe1ff */
[----:B------:R-:W-:Y:S02]  /*1a70*/  IMAD.X R9, RZ, RZ, R24, P0 ;  /* 0x000000ffff097224 */ /* 0x000fe400000e0618 */
[----:B------:R-:W-:-:S08]  /*1a80*/  IMAD.X R7, RZ, RZ, R17, P1 ;  /* 0x000000ffff077224 */ /* 0x000fd000008e0611 */
.L_x_42:
[----:B0-----:R-:W-:Y:S01]  /*1a90*/  MOV R4, R6 ;  /* 0x0000000600047202 */ /* 0x001fe20000000f00 */
[----:B------:R-:W-:-:S05]  /*1aa0*/  IMAD.MOV.U32 R5, RZ, RZ, R7 ;  /* 0x000000ffff057224 */ /* 0x000fca00078e0007 */
[----:B------:R0:W2:Y:S01]  /*1ab0*/  LD.E.U8 R3, desc[UR36][R4.64] ;  /* 0x0000002404037980 */ /* 0x0000a2000c101100 */
[----:B------:R-:W-:Y:S01]  /*1ac0*/  VIADD R0, R0, 0x1 ;  /* 0x0000000100007836 */ /* 0x000fe20000000000 */
[----:B------:R-:W-:-:S04]  /*1ad0*/  IADD3 R6, P2, PT, R6, 0x1, RZ ;  /* 0x0000000106067810 */ /* 0x000fc80007f5e0ff */
[----:B------:R-:W-:Y:S02]  /*1ae0*/  ISETP.NE.AND P0, PT, R0, RZ, PT ;  /* 0x000000ff0000720c */ /* 0x000fe40003f05270 */
[----:B------:R-:W-:Y:S01]  /*1af0*/  IADD3.X R7, PT, PT, RZ, R7, RZ, P2, !PT ;  /* 0x00000007ff077210 */ /* 0x000fe200017fe4ff */
[----:B0-----:R-:W-:Y:S01]  /*1b00*/  IMAD.MOV.U32 R4, RZ, RZ, R8 ;  /* 0x000000ffff047224 */ /* 0x001fe200078e0008 */
[----:B------:R-:W-:Y:S02]  /*1b10*/  MOV R5, R9 ;  /* 0x0000000900057202 */ /* 0x000fe40000000f00 */
[----:B------:R-:W-:-:S05]  /*1b20*/  IADD3 R8, P1, PT, R8, 0x1, RZ ;  /* 0x0000000108087810 */ /* 0x000fca0007f3e0ff */
[----:B------:R-:W-:Y:S01]  /*1b30*/  IMAD.X R9, RZ, RZ, R9, P1 ;  /* 0x000000ffff097224 */ /* 0x000fe200008e0609 */
[----:B--2---:R0:W-:Y:S01]  /*1b40*/  ST.E.U8 desc[UR36][R4.64], R3 ;  /* 0x0000000304007985 */ /* 0x0041e2000c101124 */
[----:B------:R-:W-:Y:S06]  /*1b50*/  @P0 BRA `(.L_x_42) ;  /* 0xfffffffc00cc0947 */ /* 0x000fec000383ffff */
.L_x_32:
[----:B------:R-:W-:Y:S05]  /*1b60*/  BSYNC.RECONVERGENT B2 ;  /* 0x0000000000027941 */ /* 0x000fea0003800200 */
.L_x_31:
[----:B------:R-:W2:Y:S01]  /*1b70*/  LD.E.U8 R18, desc[UR36][R18.64+-0x1] ;  /* 0xffffff2412127980 */ /* 0x000ea2000c101100 */
[----:B------:R-:W-:Y:S01]  /*1b80*/  ISETP.NE.AND P0, PT, R23, RZ, PT ;  /* 0x000000ff1700720c */ /* 0x000fe20003f05270 */
[----:B------:R-:W-:Y:S03]  /*1b90*/  BSSY.RECONVERGENT B0, `(.L_x_43) ;  /* 0x0000047000007945 */ /* 0x000fe60003800200 */
[----:B--2---:R-:W-:-:S13]  /*1ba0*/  ISETP.NE.OR P0, PT, R18, 0x20, !P0 ;  /* 0x000000201200780c */ /* 0x004fda0004705670 */
[----:B------:R-:W-:Y:S05]  /*1bb0*/  @P0 BRA `(.L_x_44) ;  /* 0x0000000400100947 */ /* 0x000fea0003800000 */
[----:B------:R-:W-:Y:S01]  /*1bc0*/  LOP3.LUT P0, R0, R23, 0x3, RZ, 0xc0, !PT ;  /* 0x0000000317007812 */ /* 0x000fe2000780c0ff */
[----:B------:R-:W-:Y:S01]  /*1bd0*/  BSSY.RECONVERGENT B1, `(.L_x_45) ;  /* 0x0000016000017945 */ /* 0x000fe20003800200 */
[----:B0-----:R-:W-:-:S11]  /*1be0*/  IMAD.MOV.U32 R3, RZ, RZ, R23 ;  /* 0x000000ffff037224 */ /* 0x001fd600078e0017 */
[----:B------:R-:W-:Y:S05]  /*1bf0*/  @!P0 BRA `(.L_x_46) ;  /* 0x00000000004c8947 */ /* 0x000fea0003800000 */
[----:B------:R-:W-:Y:S01]  /*1c00*/  BSSY.RECONVERGENT B2, `(.L_x_47) ;  /* 0x0000011000027945 */ /* 0x000fe20003800200 */
[----:B------:R-:W-:Y:S01]  /*1c10*/  IMAD.MOV R0, RZ, RZ, -R0 ;  /* 0x000000ffff007224 */ /* 0x000fe200078e0a00 */
[----:B------:R-:W-:Y:S01]  /*1c20*/  MOV R7, R25 ;  /* 0x0000001900077202 */ /* 0x000fe20000000f00 */
[----:B------:R-:W-:-:S07]  /*1c30*/  IMAD.MOV.U32 R8, RZ, RZ, R24 ;  /* 0x000000ffff087224 */ /* 0x000fce00078e0018 */
.L_x_48:
[----:B0-----:R-:W-:-:S05]  /*1c40*/  IADD3 R4, P0, PT, R27, R16, RZ ;  /* 0x000000101b047210 */ /* 0x001fca0007f1e0ff */
[----:B------:R-:W-:-:S05]  /*1c50*/  IMAD.X R5, RZ, RZ, R17, P0 ;  /* 0x000000ffff057224 */ /* 0x000fca00000e0611 */
[----:B------:R0:W2:Y:S01]  /*1c60*/  LD.E.U8 R3, desc[UR36][R4.64] ;  /* 0x0000002404037980 */ /* 0x0000a2000c101100 */
[----:B------:R-:W-:Y:S01]  /*1c70*/  VIADD R0, R0, 0x1 ;  /* 0x0000000100007836 */ /* 0x000fe20000000000 */
[----:B------:R-:W-:Y:S01]  /*1c80*/  MOV R6, R27 ;  /* 0x0000001b00067202 */ /* 0x000fe20000000f00 */
[----:B------:R-:W-:-:S03]  /*1c90*/  VIADD R27, R27, 0xffffffff ;  /* 0xffffffff1b1b7836 */ /* 0x000fc60000000000 */
[----:B------:R-:W-:Y:S02]  /*1ca0*/  ISETP.NE.AND P0, PT, R0, RZ, PT ;  /* 0x000000ff0000720c */ /* 0x000fe40003f05270 */
[----:B0-----:R-:W-:Y:S01]  /*1cb0*/  MOV R4, R7 ;  /* 0x0000000700047202 */ /* 0x001fe20000000f00 */
[----:B------:R-:W-:Y:S01]  /*1cc0*/  IMAD.MOV.U32 R5, RZ, RZ, R8 ;  /* 0x000000ffff057224 */ /* 0x000fe200078e0008 */
[----:B------:R-:W-:-:S05]  /*1cd0*/  IADD3 R7, P1, PT, R7, 0x1, RZ ;  /* 0x0000000107077810 */ /* 0x000fca0007f3e0ff */
[----:B------:R-:W-:Y:S01]  /*1ce0*/  IMAD.X R8, RZ, RZ, R8, P1 ;  /* 0x000000ffff087224 */ /* 0x000fe200008e0608 */
[----:B--2---:R0:W-:Y:S03]  /*1cf0*/  ST.E.U8 desc[UR36][R4.64], R3 ;  /* 0x0000000304007985 */ /* 0x0041e6000c101124 */
[----:B------:R-:W-:Y:S05]  /*1d00*/  @P0 BRA `(.L_x_48) ;  /* 0xfffffffc00cc0947 */ /* 0x000fea000383ffff */
[----:B------:R-:W-:Y:S05]  /*1d10*/  BSYNC.RECONVERGENT B2 ;  /* 0x0000000000027941 */ /* 0x000fea0003800200 */
.L_x_47:
[----:B0-----:R-:W-:-:S07]  /*1d20*/  MOV R3, R6 ;  /* 0x0000000600037202 */ /* 0x001fce0000000f00 */
.L_x_46:
[----:B------:R-:W-:Y:S05]  /*1d30*/  BSYNC.RECONVERGENT B1 ;  /* 0x0000000000017941 */ /* 0x000fea0003800200 */
.L_x_45:
[----:B------:R-:W-:-:S05]  /*1d40*/  VIADD R0, R23, 0xffffffff ;  /* 0xffffffff17007836 */ /* 0x000fca0000000000 */
[----:B------:R-:W-:-:S13]  /*1d50*/  ISETP.GE.U32.AND P0, PT, R0, 0x3, PT ;  /* 0x000000030000780c */ /* 0x000fda0003f06070 */
[----:B------:R-:W-:Y:S05]  /*1d60*/  @!P0 BRA `(.L_x_44) ;  /* 0x0000000000a48947 */ /* 0x000fea0003800000 */
[C---:B------:R-:W-:Y:S01]  /*1d70*/  VIADD R5, R3.reuse, 0xffffffff ;  /* 0xffffffff03057836 */ /* 0x040fe20000000000 */
[C---:B------:R-:W-:Y:S01]  /*1d80*/  IADD3 R26, PT, PT, -R3.reuse, R26, RZ ;  /* 0x0000001a031a7210 */ /* 0x040fe20007ffe1ff */
[----:B------:R-:W-:-:S03]  /*1d90*/  VIADD R4, R3, 0x4 ;  /* 0x0000000403047836 */ /* 0x000fc60000000000 */
[----:B------:R-:W-:-:S05]  /*1da0*/  IADD3 R0, P0, PT, R5, R16, RZ ;  /* 0x0000001005007210 */ /* 0x000fca0007f1e0ff */
[----:B------:R-:W-:-:S08]  /*1db0*/  IMAD.X R3, RZ, RZ, R17, P0 ;  /* 0x000000ffff037224 */ /* 0x000fd000000e0611 */
.L_x_49:
[----:B------:R-:W-:Y:S01]  /*1dc0*/  MOV R6, R0 ;  /* 0x0000000000067202 */ /* 0x000fe20000000f00 */
[----:B--2---:R-:W-:-:S05]  /*1dd0*/  IMAD.MOV.U32 R7, RZ, RZ, R3 ;  /* 0x000000ffff077224 */ /* 0x004fca00078e0003 */
        /* <DEDUP_REMOVED lines=17> */
[----:B------:R-:W2:Y:S01]  /*1ef0*/  LD.E.U8 R7, desc[UR36][R6.64] ;  /* 0x0000002406077980 */ /* 0x000ea2000c101100 */
[----:B0-----:R-:W-:-:S02]  /*1f00*/  IADD3 R8, P0, PT, R14, R25, RZ ;  /* 0x000000190e087210 */ /* 0x001fc40007f1e0ff */
[----:B------:R-:W-:-:S03]  /*1f10*/  IADD3 R10, P1, PT, R19, R16, RZ ;  /* 0x00000010130a7210 */ /* 0x000fc60007f3e0ff */
[----:B------:R-:W-:Y:S01]  /*1f20*/  IMAD.X R9, RZ, RZ, R24, P0 ;  /* 0x000000ffff097224 */ /* 0x000fe200000e0618 */
[----:B------:R-:W-:Y:S01]  /*1f30*/  IADD3.X R11, PT, PT, RZ, R17, RZ, P1, !PT ;  /* 0x00000011ff0b7210 */ /* 0x000fe20000ffe4ff */
[----:B------:R-:W-:-:S03]  /*1f40*/  VIADD R14, R26, 0x2 ;  /* 0x000000021a0e7836 */ /* 0x000fc60000000000 */
[----:B--2---:R2:W-:Y:S04]  /*1f50*/  ST.E.U8 desc[UR36][R8.64], R7 ;  /* 0x0000000708007985 */ /* 0x0045e8000c101124 */
[----:B------:R-:W3:Y:S01]  /*1f60*/  LD.E.U8 R11, desc[UR36][R10.64] ;  /* 0x000000240a0b7980 */ /* 0x000ee2000c101100 */
[----:B-1----:R-:W-:Y:S01]  /*1f70*/  IADD3 R12, P0, PT, R14, R25, RZ ;  /* 0x000000190e0c7210 */ /* 0x002fe20007f1e0ff */
        /* <DEDUP_REMOVED lines=8> */
.L_x_44:
[----:B------:R-:W-:Y:S05]  /*2000*/  BSYNC.RECONVERGENT B0 ;  /* 0x0000000000007941 */ /* 0x000fea0003800200 */
.L_x_43:
[----:B------:R-:W-:Y:S01]  /*2010*/  HFMA2 R6, -RZ, RZ, 0, 0 ;  /* 0x00000000ff067431 */ /* 0x000fe200000001ff */
[----:B------:R-:W-:Y:S01]  /*2020*/  BSSY.RECONVERGENT B0, `(.L_x_50) ;  /* 0x000000f000007945 */ /* 0x000fe20003800200 */
[----:B0-----:R-:W-:Y:S02]  /*2030*/  IMAD.MOV.U32 R3, RZ, RZ, 0x3 ;  /* 0x00000003ff037424 */ /* 0x001fe400078e00ff */
[----:B--2---:R-:W-:-:S07]  /*2040*/  IMAD.MOV.U32 R7, RZ, RZ, -0x1 ;  /* 0xffffffffff077424 */ /* 0x004fce00078e00ff */
.L_x_51:
[----:B------:R-:W-:-:S05]  /*2050*/  IADD3 R4, P0, PT, R6, R25, RZ ;  /* 0x0000001906047210 */ /* 0x000fca0007f1e0ff */
[----:B------:R-:W-:-:S05]  /*2060*/  IMAD.X R5, RZ, RZ, R24, P0 ;  /* 0x000000ffff057224 */ /* 0x000fca00000e0618 */
[----:B------:R-:W2:Y:S01]  /*2070*/  LD.E.U8 R4, desc[UR36][R4.64] ;  /* 0x0000002404047980 */ /* 0x000ea2000c101100 */
[C---:B------:R-:W-:Y:S01]  /*2080*/  IADD3 R8, PT, PT, R3.reuse, 0x1, RZ ;  /* 0x0000000103087810 */ /* 0x040fe20007ffe0ff */
[----:B------:R-:W-:Y:S01]  /*2090*/  IMAD.MOV.U32 R9, RZ, RZ, R6 ;  /* 0x000000ffff097224 */ /* 0x000fe200078e0006 */
[----:B------:R-:W-:Y:S01]  /*20a0*/  PRMT R0, R3, 0x7610, R0 ;  /* 0x0000761003007816 */ /* 0x000fe20000000000 */
[----:B------:R-:W-:Y:S01]  /*20b0*/  IMAD.MOV.U32 R10, RZ, RZ, R7 ;  /* 0x000000ffff0a7224 */ /* 0x000fe200078e0007 */
[----:B------:R-:W-:Y:S01]  /*20c0*/  IADD3 R6, PT, PT, R6, 0x1, RZ ;  /* 0x0000000106067810 */ /* 0x000fe20007ffe0ff */
[----:B------:R-:W-:Y:S01]  /*20d0*/  VIADD R7, R7, 0x1 ;  /* 0x0000000107077836 */ /* 0x000fe20000000000 */
[----:B------:R-:W-:Y:S02]  /*20e0*/  PRMT R3, R8, 0x7610, R3 ;  /* 0x0000761008037816 */ /* 0x000fe40000000003 */
[----:B--2---:R-:W-:-:S13]  /*20f0*/  ISETP.NE.AND P0, PT, R4, RZ, PT ;  /* 0x000000ff0400720c */ /* 0x004fda0003f05270 */
[----:B------:R-:W-:Y:S05]  /*2100*/  @P0 BRA `(.L_x_51) ;  /* 0xfffffffc00d00947 */ /* 0x000fea000383ffff */
[----:B------:R-:W-:Y:S05]  /*2110*/  BSYNC.RECONVERGENT B0 ;  /* 0x0000000000007941 */ /* 0x000fea0003800200 */
.L_x_50:
[----:B------:R-:W-:Y:S01]  /*2120*/  ISETP.GE.U32.AND P0, PT, R9, 0x2, PT ;  /* 0x000000020900780c */ /* 0x000fe20003f06070 */
[----:B------:R-:W-:Y:S01]  /*2130*/  BSSY.RECONVERGENT B0, `(.L_x_52) ;  /* 0x0000071000007945 */ /* 0x000fe20003800200 */
[----:B------:R-:W-:-:S11]  /*2140*/  IMAD.MOV.U32 R3, RZ, RZ, RZ ;  /* 0x000000ffff037224 */ /* 0x000fd600078e00ff */
[----:B------:R-:W-:Y:S05]  /*2150*/  @!P0 BRA `(.L_x_53) ;  /* 0x0000000400b88947 */ /* 0x000fea0003800000 */
[C---:B------:R-:W-:Y:S01]  /*2160*/  VIADD R3, R9.reuse, 0xfffffffe ;  /* 0xfffffffe09037836 */ /* 0x040fe20000000000 */
[----:B------:R-:W-:Y:S01]  /*2170*/  IADD3 R21, PT, PT, R9, -0x1, RZ ;  /* 0xffffffff09157810 */ /* 0x000fe20007ffe0ff */
[----:B------:R-:W-:Y:S01]  /*2180*/  BSSY.RECONVERGENT B1, `(.L_x_54) ;  /* 0x0000032000017945 */ /* 0x000fe20003800200 */
[----:B------:R-:W-:Y:S02]  /*2190*/  IMAD.MOV.U32 R6, RZ, RZ, RZ ;  /* 0x000000ffff067224 */ /* 0x000fe400078e00ff */
[----:B------:R-:W-:Y:S02]  /*21a0*/  ISETP.GE.U32.AND P1, PT, R3, 0xf, PT ;  /* 0x0000000f0300780c */ /* 0x000fe40003f26070 */
[----:B------:R-:W-:Y:S02]  /*21b0*/  LOP3.LUT R23, R21, 0xf, RZ, 0xc0, !PT ;  /* 0x0000000f15177812 */ /* 0x000fe400078ec0ff */
[----:B------:R-:W-:Y:S02]  /*21c0*/  MOV R3, RZ ;  /* 0x000000ff00037202 */ /* 0x000fe40000000f00 */
[----:B------:R-:W-:-:S07]  /*21d0*/  ISETP.NE.AND P0, PT, R23, RZ, PT ;  /* 0x000000ff1700720c */ /* 0x000fce0003f05270 */
[----:B------:R-:W-:Y:S06]  /*21e0*/  @!P1 BRA `(.L_x_55) ;  /* 0x0000000000ac9947 */ /* 0x000fec0003800000 */
[----:B------:R-:W-:Y:S01]  /*21f0*/  LOP3.LUT R8, R10, 0xfffffff0, RZ, 0xc0, !PT ;  /* 0xfffffff00a087812 */ /* 0x000fe200078ec0ff */
[----:B------:R-:W-:Y:S01]  /*2200*/  IMAD.MOV.U32 R3, RZ, RZ, RZ ;  /* 0x000000ffff037224 */ /* 0x000fe200078e00ff */
[----:B------:R-:W-:Y:S02]  /*2210*/  IADD3 R4, P1, PT, R25, 0x7, RZ ;  /* 0x0000000719047810 */ /* 0x000fe40007f3e0ff */
[----:B------:R-:W-:Y:S01]  /*2220*/  LOP3.LUT R6, R21, 0xfffffff0, RZ, 0xc0, !PT ;  /* 0xfffffff015067812 */ /* 0x000fe200078ec0ff */
[----:B------:R-:W-:Y:S01]  /*2230*/  IMAD.MOV R8, RZ, RZ, -R8 ;  /* 0x000000ffff087224 */ /* 0x000fe200078e0a08 */
[----:B------:R-:W-:-:S09]  /*2240*/  IADD3.X R5, PT, PT, RZ, R24, RZ, P1, !PT ;  /* 0x00000018ff057210 */ /* 0x000fd20000ffe4ff */
.L_x_56:
        /* <DEDUP_REMOVED lines=15> */
[----:B------:R-:W3:Y:S01]  /*2340*/  LD.E.S8 R20, desc[UR36][R4.64+0x6] ;  /* 0x0000062404147980 */ /* 0x000ee2000c101300 */
[----:B----4-:R-:W-:-:S03]  /*2350*/  IMAD R27, R26, 0x1f, R19 ;  /* 0x0000001f1a1b7824 */ /* 0x010fc600078e0213 */
[----:B------:R-:W4:Y:S01]  /*2360*/  LD.E.S8 R19, desc[UR36][R4.64+0x7] ;  /* 0x0000072404137980 */ /* 0x000f22000c101300 */
[----:B-----5:R-:W-:-:S03]  /*2370*/  IMAD R26, R27, 0x1f, R18 ;  /* 0x0000001f1b1a7824 */ /* 0x020fc600078e0212 */
[----:B------:R0:W5:Y:S01]  /*2380*/  LD.E.S8 R18, desc[UR36][R4.64+0x8] ;  /* 0x0000082404127980 */ /* 0x000162000c101300 */
[----:B------:R-:W-:Y:S02]  /*2390*/  VIADD R8, R8, 0x10 ;  /* 0x0000001008087836 */ /* 0x000fe40000000000 */
[----:B------:R-:W-:-:S03]  /*23a0*/  IMAD R26, R26, 0x1f, R7 ;  /* 0x0000001f1a1a7824 */ /* 0x000fc600078e0207 */
[----:B------:R-:W-:Y:S01]  /*23b0*/  ISETP.NE.AND P1, PT, R8, RZ, PT ;  /* 0x000000ff0800720c */ /* 0x000fe20003f25270 */
[----:B------:R-:W-:Y:S01]  /*23c0*/  IMAD R15, R26, 0x1f, R15 ;  /* 0x0000001f1a0f7824 */ /* 0x000fe200078e020f */
[----:B0-----:R-:W-:-:S03]  /*23d0*/  IADD3 R4, P2, PT, R4, 0x10, RZ ;  /* 0x0000001004047810 */ /* 0x001fc60007f5e0ff */
[----:B------:R-:W-:-:S04]  /*23e0*/  IMAD R14, R15, 0x1f, R14 ;  /* 0x0000001f0f0e7824 */ /* 0x000fc800078e020e */
[----:B------:R-:W-:Y:S02]  /*23f0*/  IMAD R13, R14, 0x1f, R13 ;  /* 0x0000001f0e0d7824 */ /* 0x000fe400078e020d */
[----:B------:R-:W-:Y:S02]  /*2400*/  IMAD.X R5, RZ, RZ, R5, P2 ;  /* 0x000000ffff057224 */ /* 0x000fe400010e0605 */
[----:B------:R-:W-:-:S04]  /*2410*/  IMAD R12, R13, 0x1f, R12 ;  /* 0x0000001f0d0c7824 */ /* 0x000fc800078e020c */
[----:B------:R-:W-:-:S04]  /*2420*/  IMAD R11, R12, 0x1f, R11 ;  /* 0x0000001f0c0b7824 */ /* 0x000fc800078e020b */
[----:B------:R-:W-:-:S04]  /*2430*/  IMAD R10, R11, 0x1f, R10 ;  /* 0x0000001f0b0a7824 */ /* 0x000fc800078e020a */
[----:B------:R-:W-:-:S04]  /*2440*/  IMAD R10, R10, 0x1f, R9 ;  /* 0x0000001f0a0a7824 */ /* 0x000fc800078e0209 */
[----:B--2---:R-:W-:-:S04]  /*2450*/  IMAD R3, R10, 0x1f, R3 ;  /* 0x0000001f0a037824 */ /* 0x004fc800078e0203 */
[----:B---3--:R-:W-:-:S04]  /*2460*/  IMAD R20, R3, 0x1f, R20 ;  /* 0x0000001f03147824 */ /* 0x008fc800078e0214 */
[----:B----4-:R-:W-:-:S04]  /*2470*/  IMAD R19, R20, 0x1f, R19 ;  /* 0x0000001f14137824 */ /* 0x010fc800078e0213 */
[----:B-----5:R-:W-:Y:S01]  /*2480*/  IMAD R3, R19, 0x1f, R18 ;  /* 0x0000001f13037824 */ /* 0x020fe200078e0212 */
[----:B------:R-:W-:Y:S06]  /*2490*/  @P1 BRA `(.L_x_56) ;  /* 0xfffffffc006c1947 */ /* 0x000fec000383ffff */
.L_x_55:
[----:B------:R-:W-:Y:S05]  /*24a0*/  BSYNC.RECONVERGENT B1 ;  /* 0x0000000000017941 */ /* 0x000fea0003800200 */
.L_x_54:
[----:B------:R-:W-:Y:S05]  /*24b0*/  @!P0 BRA `(.L_x_53) ;  /* 0x0000000000e08947 */ /* 0x000fea0003800000 */
[----:B------:R-:W-:Y:S01]  /*24c0*/  ISETP.GE.U32.AND P0, PT, R23, 0x8, PT ;  /* 0x000000081700780c */ /* 0x000fe20003f06070 */
[----:B------:R-:W-:Y:S01]  /*24d0*/  BSSY.RECONVERGENT B1, `(.L_x_57) ;  /* 0x0000017000017945 */ /* 0x000fe20003800200 */
[----:B------:R-:W-:-:S04]  /*24e0*/  LOP3.LUT R9, R21, 0x7, RZ, 0xc0, !PT ;  /* 0x0000000715097812 */ /* 0x000fc800078ec0ff */
[----:B------:R-:W-:-:S07]  /*24f0*/  ISETP.NE.AND P1, PT, R9, RZ, PT ;  /* 0x000000ff0900720c */ /* 0x000fce0003f25270 */
[----:B------:R-:W-:Y:S06]  /*2500*/  @!P0 BRA `(.L_x_58) ;  /* 0x00000000004c8947 */ /* 0x000fec0003800000 */
[----:B------:R-:W-:-:S04]  /*2510*/  IADD3 R4, P0, PT, R6, R25, RZ ;  /* 0x0000001906047210 */ /* 0x000fc80007f1e0ff */
[----:B------:R-:W-:-:S05]  /*2520*/  IADD3.X R5, PT, PT, RZ, R24, RZ, P0, !PT ;  /* 0x00000018ff057210 */ /* 0x000fca00007fe4ff */
        /* <DEDUP_REMOVED lines=8> */
[----:B------:R-:W-:-:S02]  /*25b0*/  VIADD R6, R6, 0x8 ;  /* 0x0000000806067836 */ /* 0x000fc40000000000 */
        /* <DEDUP_REMOVED lines=8> */
.L_x_58:
[----:B------:R-:W-:Y:S05]  /*2640*/  BSYNC.RECONVERGENT B1 ;  /* 0x0000000000017941 */ /* 0x000fea0003800200 */
.L_x_57:
        /* <DEDUP_REMOVED lines=11> */
[----:B------:R-:W-:Y:S01]  /*2700*/  IADD3 R6, PT, PT, R6, 0x4, RZ ;  /* 0x0000000406067810 */ /* 0x000fe20007ffe0ff */
[----:B--2---:R-:W-:-:S04]  /*2710*/  IMAD R8, R3, 0x1f, R8 ;  /* 0x0000001f03087824 */ /* 0x004fc800078e0208 */
[----:B---3--:R-:W-:-:S04]  /*2720*/  IMAD R7, R8, 0x1f, R7 ;  /* 0x0000001f08077824 */ /* 0x008fc800078e0207 */
[----:B----4-:R-:W-:-:S04]  /*2730*/  IMAD R7, R7, 0x1f, R10 ;  /* 0x0000001f07077824 */ /* 0x010fc800078e020a */
[----:B-----5:R-:W-:-:S07]  /*2740*/  IMAD R3, R7, 0x1f, R12 ;  /* 0x0000001f07037824 */ /* 0x020fce00078e020c */
.L_x_60:
[----:B------:R-:W-:Y:S05]  /*2750*/  BSYNC.RECONVERGENT B1 ;  /* 0x0000000000017941 */ /* 0x000fea0003800200 */
.L_x_59:
[----:B------:R-:W-:Y:S05]  /*2760*/  @!P1 BRA `(.L_x_53) ;  /* 0x0000000000349947 */ /* 0x000fea0003800000 */
[----:B------:R-:W-:Y:S02]  /*2770*/  IADD3 R6, P0, PT, R6, R25, RZ ;  /* 0x0000001906067210 */ /* 0x000fe40007f1e0ff */
[----:B------:R-:W-:-:S03]  /*2780*/  LOP3.LUT R0, R0, 0x3, RZ, 0xc0, !PT ;  /* 0x0000000300007812 */ /* 0x000fc600078ec0ff */
[----:B------:R-:W-:Y:S02]  /*2790*/  IMAD.X R7, RZ, RZ, R24, P0 ;  /* 0x000000ffff077224 */ /* 0x000fe400000e0618 */
[----:B------:R-:W-:-:S07]  /*27a0*/  IMAD.MOV R0, RZ, RZ, -R0 ;  /* 0x000000ffff007224 */ /* 0x000fce00078e0a00 */
.L_x_61:
[----:B------:R-:W-:Y:S01]  /*27b0*/  MOV R4, R6 ;  /* 0x0000000600047202 */ /* 0x000fe20000000f00 */
[----:B------:R-:W-:-:S05]  /*27c0*/  IMAD.MOV.U32 R5, RZ, RZ, R7 ;  /* 0x000000ffff057224 */ /* 0x000fca00078e0007 */
[----:B------:R-:W2:Y:S01]  /*27d0*/  LD.E.S8 R4, desc[UR36][R4.64] ;  /* 0x0000002404047980 */ /* 0x000ea2000c101300 */
[----:B------:R-:W-:Y:S01]  /*27e0*/  VIADD R0, R0, 0x1 ;  /* 0x0000000100007836 */ /* 0x000fe20000000000 */
[----:B------:R-:W-:-:S04]  /*27f0*/  IADD3 R6, P1, PT, R6, 0x1, RZ ;  /* 0x0000000106067810 */ /* 0x000fc80007f3e0ff */
[----:B------:R-:W-:Y:S02]  /*2800*/  ISETP.NE.AND P0, PT, R0, RZ, PT ;  /* 0x000000ff0000720c */ /* 0x000fe40003f05270 */
[----:B------:R-:W-:Y:S01]  /*2810*/  IADD3.X R7, PT, PT, RZ, R7, RZ, P1, !PT ;  /* 0x00000007ff077210 */ /* 0x000fe20000ffe4ff */
[----:B--2---:R-:W-:-:S10]  /*2820*/  IMAD R3, R3, 0x1f, R4 ;  /* 0x0000001f03037824 */ /* 0x004fd400078e0204 */
[----:B------:R-:W-:Y:S05]  /*2830*/  @P0 BRA `(.L_x_61) ;  /* 0xfffffffc00dc0947 */ /* 0x000fea000383ffff */
.L_x_53:
[----:B------:R-:W-:Y:S05]  /*2840*/  BSYNC.RECONVERGENT B0 ;  /* 0x0000000000007941 */ /* 0x000fea0003800200 */
.L_x_52:
[----:B------:R-:W0:Y:S01]  /*2850*/  LDC R0, c[0x0][0x380] ;  /* 0x0000e000ff007b82 */ /* 0x000e220000000800 */
[----:B------:R-:W-:Y:S01]  /*2860*/  BSSY.RECONVERGENT B6, `(.L_x_62) ;  /* 0x0000010000067945 */ /* 0x000fe20003800200 */
[----:B0-----:R-:W-:-:S13]  /*2870*/  ISETP.NE.AND P0, PT, R3, R0, PT ;  /* 0x000000000300720c */ /* 0x001fda0003f05270 */
[----:B------:R-:W-:Y:S05]  /*2880*/  @P0 BRA `(.L_x_63) ;  /* 0x0000000000340947 */ /* 0x000fea0003800000 */
[----:B------:R-:W-:Y:S01]  /*2890*/  IMAD.MOV.U32 R8, RZ, RZ, R16 ;  /* 0x000000ffff087224 */ /* 0x000fe200078e0010 */
[----:B------:R-:W-:Y:S01]  /*28a0*/  MOV R3, 0x10 ;  /* 0x0000001000037802 */ /* 0x000fe20000000f00 */
[----:B------:R-:W-:Y:S01]  /*28b0*/  IMAD.MOV.U32 R9, RZ, RZ, R17 ;  /* 0x000000ffff097224 */ /* 0x000fe200078e0011 */
[----:B------:R0:W-:Y:S01]  /*28c0*/  STL [R1+0x8], R0 ;  /* 0x0000080001007387 */ /* 0x0001e20000100800 */
[----:B------:R-:W1:Y:S01]  /*28d0*/  LDCU.64 UR4, c[0x4][0x20] ;  /* 0x01000400ff0477ac */ /* 0x000e620008000a00 */
[----:B------:R0:W2:Y:S01]  /*28e0*/  LDC.64 R10, c[0x4][R3] ;  /* 0x01000000030a7b82 */ /* 0x0000a20000000a00 */
[----:B------:R-:W-:Y:S01]  /*28f0*/  IMAD.MOV.U32 R6, RZ, RZ, R22 ;  /* 0x000000ffff067224 */ /* 0x000fe200078e0016 */
[----:B------:R0:W-:Y:S01]  /*2900*/  STL.64 [R1], R8 ;  /* 0x0000000801007387 */ /* 0x0001e20000100a00 */
[----:B------:R-:W-:Y:S02]  /*2910*/  MOV R7, R2 ;  /* 0x0000000200077202 */ /* 0x000fe40000000f00 */
[----:B-1----:R-:W-:Y:S01]  /*2920*/  MOV R4, UR4 ;  /* 0x0000000400047c02 */ /* 0x002fe20008000f00 */
[----:B0-----:R-:W-:-:S07]  /*2930*/  IMAD.U32 R5, RZ, RZ, UR5 ;  /* 0x00000005ff057e24 */ /* 0x001fce000f8e00ff */
[----:B------:R-:W-:-:S07]  /*2940*/  LEPC R20, `(.L_x_63) ;  /* 0x000000001014794e */ /* 0x000fce0000000000 */
[----:B--2---:R-:W-:Y:S05]  /*2950*/  CALL.ABS.NOINC R10 ;  /* 0x000000000a007343 */ /* 0x004fea0003c00000 */
.L_x_63:
[----:B------:R-:W-:Y:S05]  /*2960*/  BSYNC.RECONVERGENT B6 ;  /* 0x0000000000067941 */ /* 0x000fea0003800200 */
.L_x_62:
[----:B------:R-:W-:Y:S01]  /*2970*/  MOV R0, 0x8 ;  /* 0x0000000800007802 */ /* 0x000fe20000000f00 */
[----:B------:R-:W-:Y:S02]  /*2980*/  IMAD.MOV.U32 R4, RZ, RZ, R25 ;  /* 0x000000ffff047224 */ /* 0x000fe400078e0019 */
[----:B------:R-:W-:Y:S01]  /*2990*/  IMAD.MOV.U32 R5, RZ, RZ, R24 ;  /* 0x000000ffff057224 */ /* 0x000fe200078e0018 */
[----:B------:R0:W1:Y:S06]  /*29a0*/  LDC.64 R2, c[0x4][R0] ;  /* 0x0100000000027b82 */ /* 0x00006c0000000a00 */
[----:B------:R-:W-:-:S07]  /*29b0*/  LEPC R20, `(.L_x_27) ;  /* 0x000000001014794e */ /* 0x000fce0000000000 */
[----:B01----:R-:W-:Y:S05]  /*29c0*/  CALL.ABS.NOINC R2 ;  /* 0x0000000002007343 */ /* 0x003fea0003c00000 */
.L_x_27:
[----:B------:R-:W-:Y:S05]  /*29d0*/  BSYNC.RECONVERGENT B7 ;  /* 0x0000000000077941 */ /* 0x000fea0003800200 */
.L_x_24:
[----:B------:R-:W-:Y:S01]  /*29e0*/  MOV R0, 0x8 ;  /* 0x0000000800007802 */ /* 0x000fe20000000f00 */
[----:B------:R-:W-:Y:S01]  /*29f0*/  IMAD.MOV.U32 R5, RZ, RZ, R17 ;  /* 0x000000ffff057224 */ /* 0x000fe200078e0011 */
[----:B------:R-:W-:Y:S02]  /*2a00*/  MOV R4, R16 ;  /* 0x0000001000047202 */ /* 0x000fe40000000f00 */
[----:B------:R0:W1:Y:S05]  /*2a10*/  LDC.64 R2, c[0x4][R0] ;  /* 0x0100000000027b82 */ /* 0x00006a0000000a00 */
[----:B------:R-:W-:-:S07]  /*2a20*/  LEPC R20, `(.L_x_64) ;  /* 0x000000001014794e */ /* 0x000fce0000000000 */
[----:B01----:R-:W-:Y:S05]  /*2a30*/  CALL.ABS.NOINC R2 ;  /* 0x0000000002007343 */ /* 0x003fea0003c00000 */
.L_x_64:
[----:B------:R-:W-:Y:S05]  /*2a40*/  EXIT ;  /* 0x000000000000794d */ /* 0x000fea0003800000 */
.L_x_65:
[----:B------:R-:W-:-:S00]  /*2a50*/  BRA `(.L_x_65) ;  /* 0xfffffffc00fc7947 */ /* 0x000fc0000383ffff */
[----:B------:R-:W-:-:S00]  /*2a60*/  NOP ;  /* 0x0000000000007918 */ /* 0x000fc00000000000 */
        /* <DEDUP_REMOVED lines=9> */
.L_x_66:


//--------------------- .nv.global.init           --------------------------
	.section	.nv.global.init,"aw",@progbits
.nv.global.init:
	.type		$str$1,@object
	.size		$str$1,($str - $str$1)
$str$1:
        /*0000*/ 	.byte	0x43, 0x6f, 0x6c, 0x6c, 0x69, 0x73, 0x69, 0x6f, 0x6e, 0x20, 0x66, 0x6f, 0x75, 0x6e, 0x64, 0x20
        /*0010*/ 	.byte	0x77, 0x69, 0x74, 0x68, 0x20, 0x73, 0x74, 0x72, 0x69, 0x6e, 0x67, 0x20, 0x25, 0x73, 0x2c, 0x20
        /*0020*/ 	.byte	0x68, 0x61, 0x73, 0x68, 0x20, 0x63, 0x6f, 0x64, 0x65, 0x3a, 0x20, 0x25, 0x64, 0x00
	.type		$str,@object
	.size		$str,(.L_0 - $str)
$str:
        /*002e*/ 	.byte	0x43, 0x6f, 0x6c, 0x6c, 0x69, 0x73, 0x69, 0x6f, 0x6e, 0x20, 0x66, 0x6f, 0x75, 0x6e, 0x64, 0x20
        /*003e*/ 	.byte	0x77, 0x69, 0x74, 0x68, 0x20, 0x73, 0x74, 0x72, 0x69, 0x6e, 0x67, 0x20, 0x25, 0x73, 0x2c, 0x20
        /*004e*/ 	.byte	0x68, 0x61, 0x73, 0x68, 0x20, 0x63, 0x6f, 0x64, 0x65, 0x3a, 0x20, 0x25, 0x64, 0x0a, 0x00
.L_0:


//--------------------- .nv.shared.reserved.0     --------------------------
	.section	.nv.shared.reserved.0,"aw",@nobits
	.weak		__nv_reservedSMEM_offset_0_alias
	.size		__nv_reservedSMEM_offset_0_alias, 0, 64
	.other		__nv_reservedSMEM_offset_0_alias,@"STO_CUDA_RESERVED_SHARED STV_DEFAULT"
__nv_reservedSMEM_offset_0_alias:
	.zero		0
	.zero		64


//--------------------- .nv.constant0._Z14findcollisionsii --------------------------
	.section	.nv.constant0._Z14findcollisionsii,"a",@progbits
	.sectionflags	@""
	.align	4
.nv.constant0._Z14findcollisionsii:
	.zero		904


//--------------------- SYMBOLS --------------------------

	.type		.nv.reservedSmem.offset0,@object
	.size		.nv.reservedSmem.offset0,0x4
	.type		malloc,@function
	.type		free,@function
	.type		vprintf,@function
